//
// Generated by NVIDIA NVVM Compiler
//
// Compiler Build ID: CL-36424714
// Cuda compilation tools, release 13.0, V13.0.88
// Based on NVVM 20.0.0
//

.version 9.0
.target sm_100
.address_size 64

	// .globl	my_kernel_kernel0
// _ZZ17my_kernel_kernel0E18PaddedInput_shared has been demoted
// _ZZ17my_kernel_kernel0E18placeholder_shared has been demoted

.visible .entry my_kernel_kernel0(
	.param .u64 .ptr .align 1 my_kernel_kernel0_param_0,
	.param .u64 .ptr .align 1 my_kernel_kernel0_param_1,
	.param .u64 .ptr .align 1 my_kernel_kernel0_param_2,
	.param .u64 .ptr .align 1 my_kernel_kernel0_param_3
)
{
	.reg .pred 	%p<9>;
	.reg .b16 	%rs<137>;
	.reg .b32 	%r<183>;
	.reg .b32 	%f<237>;
	.reg .b64 	%rd<75>;
	// demoted variable
	.shared .align 4 .b8 _ZZ17my_kernel_kernel0E18PaddedInput_shared[192];
	// demoted variable
	.shared .align 4 .b8 _ZZ17my_kernel_kernel0E18placeholder_shared[1152];
	ld.param.u64 	%rd34, [my_kernel_kernel0_param_1];
	cvta.to.global.u64 	%rd74, %rd34;
	mov.u32 	%r9, %tid.x;
	mov.u32 	%r10, %ctaid.x;
	and.b32  	%r11, %r10, 2147483644;
	shr.u32 	%r12, %r9, 3;
	or.b32  	%r13, %r11, %r12;
	setp.ne.s32 	%p2, %r13, 0;
	add.s32 	%r14, %r11, %r12;
	setp.lt.u32 	%p3, %r14, 9;
	and.pred  	%p1, %p2, %p3;
	shr.u32 	%r16, %r10, 2;
	mul.lo.s32 	%r17, %r9, 384;
	cvt.u16.u32 	%rs1, %r9;
	mul.lo.s16 	%rs2, %rs1, 27;
	mul.hi.u16 	%rs3, %rs2, 10923;
	shr.u16 	%rs4, %rs3, 4;
	cvt.u32.u16 	%r18, %rs4;
	mul.lo.s32 	%r19, %r18, 147456;
	and.b32  	%r20, %r10, 3;
	mul.lo.s32 	%r21, %r20, 96;
	mul.lo.s16 	%rs5, %rs4, 96;
	sub.s16 	%rs6, %rs2, %rs5;
	cvt.u32.u16 	%r22, %rs6;
	add.s32 	%r23, %r21, %r22;
	or.b32  	%r24, %r23, %r19;
	add.s16 	%rs7, %rs2, 1;
	mul.hi.u16 	%rs8, %rs7, 10923;
	shr.u16 	%rs9, %rs8, 4;
	cvt.u32.u16 	%r25, %rs9;
	mul.lo.s32 	%r26, %r25, 147456;
	mul.lo.s16 	%rs10, %rs9, 96;
	sub.s16 	%rs11, %rs7, %rs10;
	cvt.u32.u16 	%r27, %rs11;
	add.s16 	%rs12, %rs2, 2;
	mul.hi.u16 	%rs13, %rs12, 10923;
	shr.u16 	%rs14, %rs13, 4;
	cvt.u32.u16 	%r28, %rs14;
	mul.lo.s32 	%r29, %r28, 147456;
	mul.lo.s16 	%rs15, %rs14, 96;
	sub.s16 	%rs16, %rs12, %rs15;
	cvt.u32.u16 	%r30, %rs16;
	add.s16 	%rs17, %rs2, 3;
	mul.hi.u16 	%rs18, %rs17, 10923;
	shr.u16 	%rs19, %rs18, 4;
	cvt.u32.u16 	%r31, %rs19;
	mul.lo.s32 	%r32, %r31, 147456;
	mul.lo.s16 	%rs20, %rs19, 96;
	sub.s16 	%rs21, %rs17, %rs20;
	cvt.u32.u16 	%r33, %rs21;
	add.s16 	%rs22, %rs2, 4;
	mul.hi.u16 	%rs23, %rs22, 10923;
	shr.u16 	%rs24, %rs23, 4;
	cvt.u32.u16 	%r34, %rs24;
	mul.lo.s32 	%r35, %r34, 147456;
	mul.lo.s16 	%rs25, %rs24, 96;
	sub.s16 	%rs26, %rs22, %rs25;
	cvt.u32.u16 	%r36, %rs26;
	add.s16 	%rs27, %rs2, 5;
	mul.hi.u16 	%rs28, %rs27, 10923;
	shr.u16 	%rs29, %rs28, 4;
	cvt.u32.u16 	%r37, %rs29;
	mul.lo.s32 	%r38, %r37, 147456;
	mul.lo.s16 	%rs30, %rs29, 96;
	sub.s16 	%rs31, %rs27, %rs30;
	cvt.u32.u16 	%r39, %rs31;
	add.s16 	%rs32, %rs2, 6;
	mul.hi.u16 	%rs33, %rs32, 10923;
	shr.u16 	%rs34, %rs33, 4;
	cvt.u32.u16 	%r40, %rs34;
	mul.lo.s32 	%r41, %r40, 147456;
	mul.lo.s16 	%rs35, %rs34, 96;
	sub.s16 	%rs36, %rs32, %rs35;
	cvt.u32.u16 	%r42, %rs36;
	add.s16 	%rs37, %rs2, 7;
	mul.hi.u16 	%rs38, %rs37, 10923;
	shr.u16 	%rs39, %rs38, 4;
	cvt.u32.u16 	%r43, %rs39;
	mul.lo.s32 	%r44, %r43, 147456;
	mul.lo.s16 	%rs40, %rs39, 96;
	sub.s16 	%rs41, %rs37, %rs40;
	cvt.u32.u16 	%r45, %rs41;
	add.s16 	%rs42, %rs2, 8;
	mul.hi.u16 	%rs43, %rs42, 10923;
	shr.u16 	%rs44, %rs43, 4;
	cvt.u32.u16 	%r46, %rs44;
	mul.lo.s32 	%r47, %r46, 147456;
	mul.lo.s16 	%rs45, %rs44, 96;
	sub.s16 	%rs46, %rs42, %rs45;
	cvt.u32.u16 	%r48, %rs46;
	add.s16 	%rs47, %rs2, 9;
	mul.hi.u16 	%rs48, %rs47, 10923;
	shr.u16 	%rs49, %rs48, 4;
	cvt.u32.u16 	%r49, %rs49;
	mul.lo.s32 	%r50, %r49, 147456;
	mul.lo.s16 	%rs50, %rs49, 96;
	sub.s16 	%rs51, %rs47, %rs50;
	cvt.u32.u16 	%r51, %rs51;
	add.s16 	%rs52, %rs2, 10;
	mul.hi.u16 	%rs53, %rs52, 10923;
	shr.u16 	%rs54, %rs53, 4;
	cvt.u32.u16 	%r52, %rs54;
	mul.lo.s32 	%r53, %r52, 147456;
	mul.lo.s16 	%rs55, %rs54, 96;
	sub.s16 	%rs56, %rs52, %rs55;
	cvt.u32.u16 	%r54, %rs56;
	add.s16 	%rs57, %rs2, 11;
	mul.hi.u16 	%rs58, %rs57, 10923;
	shr.u16 	%rs59, %rs58, 4;
	cvt.u32.u16 	%r55, %rs59;
	mul.lo.s32 	%r56, %r55, 147456;
	mul.lo.s16 	%rs60, %rs59, 96;
	sub.s16 	%rs61, %rs57, %rs60;
	cvt.u32.u16 	%r57, %rs61;
	add.s16 	%rs62, %rs2, 12;
	mul.hi.u16 	%rs63, %rs62, 10923;
	shr.u16 	%rs64, %rs63, 4;
	cvt.u32.u16 	%r58, %rs64;
	mul.lo.s32 	%r59, %r58, 147456;
	mul.lo.s16 	%rs65, %rs64, 96;
	sub.s16 	%rs66, %rs62, %rs65;
	cvt.u32.u16 	%r60, %rs66;
	add.s16 	%rs67, %rs2, 13;
	mul.hi.u16 	%rs68, %rs67, 10923;
	shr.u16 	%rs69, %rs68, 4;
	cvt.u32.u16 	%r61, %rs69;
	mul.lo.s32 	%r62, %r61, 147456;
	mul.lo.s16 	%rs70, %rs69, 96;
	sub.s16 	%rs71, %rs67, %rs70;
	cvt.u32.u16 	%r63, %rs71;
	add.s16 	%rs72, %rs2, 14;
	mul.hi.u16 	%rs73, %rs72, 10923;
	shr.u16 	%rs74, %rs73, 4;
	cvt.u32.u16 	%r64, %rs74;
	mul.lo.s32 	%r65, %r64, 147456;
	mul.lo.s16 	%rs75, %rs74, 96;
	sub.s16 	%rs76, %rs72, %rs75;
	cvt.u32.u16 	%r66, %rs76;
	add.s16 	%rs77, %rs2, 15;
	mul.hi.u16 	%rs78, %rs77, 10923;
	shr.u16 	%rs79, %rs78, 4;
	cvt.u32.u16 	%r67, %rs79;
	mul.lo.s32 	%r68, %r67, 147456;
	mul.lo.s16 	%rs80, %rs79, 96;
	sub.s16 	%rs81, %rs77, %rs80;
	cvt.u32.u16 	%r69, %rs81;
	add.s16 	%rs82, %rs2, 16;
	mul.hi.u16 	%rs83, %rs82, 10923;
	shr.u16 	%rs84, %rs83, 4;
	cvt.u32.u16 	%r70, %rs84;
	mul.lo.s32 	%r71, %r70, 147456;
	mul.lo.s16 	%rs85, %rs84, 96;
	sub.s16 	%rs86, %rs82, %rs85;
	cvt.u32.u16 	%r72, %rs86;
	add.s16 	%rs87, %rs2, 17;
	mul.hi.u16 	%rs88, %rs87, 10923;
	shr.u16 	%rs89, %rs88, 4;
	cvt.u32.u16 	%r73, %rs89;
	mul.lo.s32 	%r74, %r73, 147456;
	mul.lo.s16 	%rs90, %rs89, 96;
	sub.s16 	%rs91, %rs87, %rs90;
	cvt.u32.u16 	%r75, %rs91;
	add.s16 	%rs92, %rs2, 18;
	mul.hi.u16 	%rs93, %rs92, 10923;
	shr.u16 	%rs94, %rs93, 4;
	cvt.u32.u16 	%r76, %rs94;
	mul.lo.s32 	%r77, %r76, 147456;
	mul.lo.s16 	%rs95, %rs94, 96;
	sub.s16 	%rs96, %rs92, %rs95;
	cvt.u32.u16 	%r78, %rs96;
	add.s16 	%rs97, %rs2, 19;
	mul.hi.u16 	%rs98, %rs97, 10923;
	shr.u16 	%rs99, %rs98, 4;
	cvt.u32.u16 	%r79, %rs99;
	mul.lo.s32 	%r80, %r79, 147456;
	mul.lo.s16 	%rs100, %rs99, 96;
	sub.s16 	%rs101, %rs97, %rs100;
	cvt.u32.u16 	%r81, %rs101;
	add.s16 	%rs102, %rs2, 20;
	mul.hi.u16 	%rs103, %rs102, 10923;
	shr.u16 	%rs104, %rs103, 4;
	cvt.u32.u16 	%r82, %rs104;
	mul.lo.s32 	%r83, %r82, 147456;
	mul.lo.s16 	%rs105, %rs104, 96;
	sub.s16 	%rs106, %rs102, %rs105;
	cvt.u32.u16 	%r84, %rs106;
	add.s16 	%rs107, %rs2, 21;
	mul.hi.u16 	%rs108, %rs107, 10923;
	shr.u16 	%rs109, %rs108, 4;
	cvt.u32.u16 	%r85, %rs109;
	mul.lo.s32 	%r86, %r85, 147456;
	mul.lo.s16 	%rs110, %rs109, 96;
	sub.s16 	%rs111, %rs107, %rs110;
	cvt.u32.u16 	%r87, %rs111;
	add.s16 	%rs112, %rs2, 22;
	mul.hi.u16 	%rs113, %rs112, 10923;
	shr.u16 	%rs114, %rs113, 4;
	cvt.u32.u16 	%r88, %rs114;
	mul.lo.s32 	%r89, %r88, 147456;
	mul.lo.s16 	%rs115, %rs114, 96;
	sub.s16 	%rs116, %rs112, %rs115;
	cvt.u32.u16 	%r90, %rs116;
	add.s16 	%rs117, %rs2, 23;
	mul.hi.u16 	%rs118, %rs117, 10923;
	shr.u16 	%rs119, %rs118, 4;
	cvt.u32.u16 	%r91, %rs119;
	mul.lo.s32 	%r92, %r91, 147456;
	mul.lo.s16 	%rs120, %rs119, 96;
	sub.s16 	%rs121, %rs117, %rs120;
	cvt.u32.u16 	%r93, %rs121;
	add.s16 	%rs122, %rs2, 24;
	mul.hi.u16 	%rs123, %rs122, 10923;
	shr.u16 	%rs124, %rs123, 4;
	cvt.u32.u16 	%r94, %rs124;
	mul.lo.s32 	%r95, %r94, 147456;
	mul.lo.s16 	%rs125, %rs124, 96;
	sub.s16 	%rs126, %rs122, %rs125;
	cvt.u32.u16 	%r96, %rs126;
	add.s16 	%rs127, %rs2, 25;
	mul.hi.u16 	%rs128, %rs127, 10923;
	shr.u16 	%rs129, %rs128, 4;
	cvt.u32.u16 	%r97, %rs129;
	mul.lo.s32 	%r98, %r97, 147456;
	mul.lo.s16 	%rs130, %rs129, 96;
	sub.s16 	%rs131, %rs127, %rs130;
	cvt.u32.u16 	%r99, %rs131;
	add.s16 	%rs132, %rs2, 26;
	mul.hi.u16 	%rs133, %rs132, 10923;
	shr.u16 	%rs134, %rs133, 4;
	cvt.u32.u16 	%r100, %rs134;
	mul.lo.s32 	%r101, %r100, 147456;
	mul.lo.s16 	%rs135, %rs134, 96;
	sub.s16 	%rs136, %rs132, %rs135;
	cvt.u32.u16 	%r102, %rs136;
	or.b32  	%r103, %r101, %r21;
	add.s32 	%r104, %r103, %r102;
	mul.wide.u32 	%rd2, %r104, 4;
	or.b32  	%r105, %r98, %r21;
	add.s32 	%r106, %r105, %r99;
	mul.wide.u32 	%rd3, %r106, 4;
	or.b32  	%r107, %r95, %r21;
	add.s32 	%r108, %r107, %r96;
	mul.wide.u32 	%rd4, %r108, 4;
	or.b32  	%r109, %r92, %r21;
	add.s32 	%r110, %r109, %r93;
	mul.wide.u32 	%rd5, %r110, 4;
	or.b32  	%r111, %r89, %r21;
	add.s32 	%r112, %r111, %r90;
	mul.wide.u32 	%rd6, %r112, 4;
	or.b32  	%r113, %r86, %r21;
	add.s32 	%r114, %r113, %r87;
	mul.wide.u32 	%rd7, %r114, 4;
	or.b32  	%r115, %r83, %r21;
	add.s32 	%r116, %r115, %r84;
	mul.wide.u32 	%rd8, %r116, 4;
	or.b32  	%r117, %r80, %r21;
	add.s32 	%r118, %r117, %r81;
	mul.wide.u32 	%rd9, %r118, 4;
	or.b32  	%r119, %r77, %r21;
	add.s32 	%r120, %r119, %r78;
	mul.wide.u32 	%rd10, %r120, 4;
	or.b32  	%r121, %r74, %r21;
	add.s32 	%r122, %r121, %r75;
	mul.wide.u32 	%rd11, %r122, 4;
	or.b32  	%r123, %r71, %r21;
	add.s32 	%r124, %r123, %r72;
	mul.wide.u32 	%rd12, %r124, 4;
	or.b32  	%r125, %r68, %r21;
	add.s32 	%r126, %r125, %r69;
	mul.wide.u32 	%rd13, %r126, 4;
	or.b32  	%r127, %r65, %r21;
	add.s32 	%r128, %r127, %r66;
	mul.wide.u32 	%rd14, %r128, 4;
	or.b32  	%r129, %r62, %r21;
	add.s32 	%r130, %r129, %r63;
	mul.wide.u32 	%rd15, %r130, 4;
	or.b32  	%r131, %r59, %r21;
	add.s32 	%r132, %r131, %r60;
	mul.wide.u32 	%rd16, %r132, 4;
	or.b32  	%r133, %r56, %r21;
	add.s32 	%r134, %r133, %r57;
	mul.wide.u32 	%rd17, %r134, 4;
	or.b32  	%r135, %r53, %r21;
	add.s32 	%r136, %r135, %r54;
	mul.wide.u32 	%rd18, %r136, 4;
	or.b32  	%r137, %r50, %r21;
	add.s32 	%r138, %r137, %r51;
	mul.wide.u32 	%rd19, %r138, 4;
	or.b32  	%r139, %r47, %r21;
	add.s32 	%r140, %r139, %r48;
	mul.wide.u32 	%rd20, %r140, 4;
	or.b32  	%r141, %r44, %r21;
	add.s32 	%r142, %r141, %r45;
	mul.wide.u32 	%rd21, %r142, 4;
	or.b32  	%r143, %r41, %r21;
	add.s32 	%r144, %r143, %r42;
	mul.wide.u32 	%rd22, %r144, 4;
	or.b32  	%r145, %r38, %r21;
	add.s32 	%r146, %r145, %r39;
	mul.wide.u32 	%rd23, %r146, 4;
	or.b32  	%r147, %r35, %r21;
	add.s32 	%r148, %r147, %r36;
	mul.wide.u32 	%rd24, %r148, 4;
	or.b32  	%r149, %r32, %r21;
	add.s32 	%r150, %r149, %r33;
	mul.wide.u32 	%rd25, %r150, 4;
	or.b32  	%r151, %r29, %r21;
	add.s32 	%r152, %r151, %r30;
	mul.wide.u32 	%rd26, %r152, 4;
	or.b32  	%r153, %r26, %r21;
	add.s32 	%r154, %r153, %r27;
	mul.wide.u32 	%rd27, %r154, 4;
	mul.wide.u32 	%rd28, %r24, 4;
	mad.lo.s32 	%r155, %r16, 12288, %r17;
	add.s32 	%r181, %r155, -3072;
	mov.b32 	%r182, 0;
	mov.f32 	%f212, 0f00000000;
	not.pred 	%p5, %p1;
	mov.f32 	%f213, %f212;
	mov.f32 	%f214, %f212;
	mov.f32 	%f215, %f212;
	mov.f32 	%f216, %f212;
	mov.f32 	%f217, %f212;
	mov.f32 	%f218, %f212;
	mov.f32 	%f219, %f212;
	mov.f32 	%f220, %f212;
	mov.f32 	%f221, %f212;
	mov.f32 	%f222, %f212;
	mov.f32 	%f223, %f212;
	mov.f32 	%f224, %f212;
	mov.f32 	%f225, %f212;
	mov.f32 	%f226, %f212;
	mov.f32 	%f227, %f212;
	mov.f32 	%f228, %f212;
	mov.f32 	%f229, %f212;
	mov.f32 	%f230, %f212;
	mov.f32 	%f231, %f212;
	mov.f32 	%f232, %f212;
	mov.f32 	%f233, %f212;
	mov.f32 	%f234, %f212;
	mov.f32 	%f235, %f212;
$L__BB0_1:
	mov.u32 	%r156, %tid.x;
	setp.gt.u32 	%p4, %r156, 47;
	bar.sync 	0;
	@%p4 bra 	$L__BB0_7;
	mov.f32 	%f236, 0f00000000;
	@%p5 bra 	$L__BB0_4;
	ld.param.u64 	%rd71, [my_kernel_kernel0_param_0];
	mul.wide.s32 	%rd35, %r181, 4;
	cvta.to.global.u64 	%rd36, %rd71;
	add.s64 	%rd37, %rd36, %rd35;
	ld.global.nc.f32 	%f236, [%rd37];
$L__BB0_4:
	mov.u32 	%r157, %tid.x;
	setp.gt.u32 	%p6, %r157, 10;
	shl.b32 	%r158, %r157, 2;
	mov.u32 	%r159, _ZZ17my_kernel_kernel0E18PaddedInput_shared;
	add.s32 	%r160, %r159, %r158;
	st.shared.f32 	[%r160], %f236;
	@%p6 bra 	$L__BB0_7;
	mov.u32 	%r161, %tid.x;
	setp.eq.s32 	%p7, %r161, 10;
	add.s64 	%rd38, %rd74, %rd28;
	ld.global.nc.f32 	%f53, [%rd38];
	mov.u32 	%r162, _ZZ17my_kernel_kernel0E18placeholder_shared;
	mad.lo.s32 	%r163, %r161, 108, %r162;
	st.shared.f32 	[%r163], %f53;
	add.s64 	%rd39, %rd74, %rd27;
	ld.global.nc.f32 	%f54, [%rd39];
	st.shared.f32 	[%r163+4], %f54;
	add.s64 	%rd40, %rd74, %rd26;
	ld.global.nc.f32 	%f55, [%rd40];
	st.shared.f32 	[%r163+8], %f55;
	add.s64 	%rd41, %rd74, %rd25;
	ld.global.nc.f32 	%f56, [%rd41];
	st.shared.f32 	[%r163+12], %f56;
	add.s64 	%rd42, %rd74, %rd24;
	ld.global.nc.f32 	%f57, [%rd42];
	st.shared.f32 	[%r163+16], %f57;
	add.s64 	%rd43, %rd74, %rd23;
	ld.global.nc.f32 	%f58, [%rd43];
	st.shared.f32 	[%r163+20], %f58;
	add.s64 	%rd44, %rd74, %rd22;
	ld.global.nc.f32 	%f59, [%rd44];
	st.shared.f32 	[%r163+24], %f59;
	add.s64 	%rd45, %rd74, %rd21;
	ld.global.nc.f32 	%f60, [%rd45];
	st.shared.f32 	[%r163+28], %f60;
	add.s64 	%rd46, %rd74, %rd20;
	ld.global.nc.f32 	%f61, [%rd46];
	st.shared.f32 	[%r163+32], %f61;
	add.s64 	%rd47, %rd74, %rd19;
	ld.global.nc.f32 	%f62, [%rd47];
	st.shared.f32 	[%r163+36], %f62;
	add.s64 	%rd48, %rd74, %rd18;
	ld.global.nc.f32 	%f63, [%rd48];
	st.shared.f32 	[%r163+40], %f63;
	add.s64 	%rd49, %rd74, %rd17;
	ld.global.nc.f32 	%f64, [%rd49];
	st.shared.f32 	[%r163+44], %f64;
	add.s64 	%rd50, %rd74, %rd16;
	ld.global.nc.f32 	%f65, [%rd50];
	st.shared.f32 	[%r163+48], %f65;
	add.s64 	%rd51, %rd74, %rd15;
	ld.global.nc.f32 	%f66, [%rd51];
	st.shared.f32 	[%r163+52], %f66;
	add.s64 	%rd52, %rd74, %rd14;
	ld.global.nc.f32 	%f67, [%rd52];
	st.shared.f32 	[%r163+56], %f67;
	add.s64 	%rd53, %rd74, %rd13;
	ld.global.nc.f32 	%f68, [%rd53];
	st.shared.f32 	[%r163+60], %f68;
	add.s64 	%rd54, %rd74, %rd12;
	ld.global.nc.f32 	%f69, [%rd54];
	st.shared.f32 	[%r163+64], %f69;
	add.s64 	%rd55, %rd74, %rd11;
	ld.global.nc.f32 	%f70, [%rd55];
	st.shared.f32 	[%r163+68], %f70;
	@%p7 bra 	$L__BB0_7;
	add.s64 	%rd56, %rd74, %rd10;
	ld.global.nc.f32 	%f71, [%rd56];
	mov.u32 	%r164, %tid.x;
	mov.u32 	%r165, _ZZ17my_kernel_kernel0E18placeholder_shared;
	mad.lo.s32 	%r166, %r164, 108, %r165;
	st.shared.f32 	[%r166+72], %f71;
	add.s64 	%rd57, %rd74, %rd9;
	ld.global.nc.f32 	%f72, [%rd57];
	st.shared.f32 	[%r166+76], %f72;
	add.s64 	%rd58, %rd74, %rd8;
	ld.global.nc.f32 	%f73, [%rd58];
	st.shared.f32 	[%r166+80], %f73;
	add.s64 	%rd59, %rd74, %rd7;
	ld.global.nc.f32 	%f74, [%rd59];
	st.shared.f32 	[%r166+84], %f74;
	add.s64 	%rd60, %rd74, %rd6;
	ld.global.nc.f32 	%f75, [%rd60];
	st.shared.f32 	[%r166+88], %f75;
	add.s64 	%rd61, %rd74, %rd5;
	ld.global.nc.f32 	%f76, [%rd61];
	st.shared.f32 	[%r166+92], %f76;
	add.s64 	%rd62, %rd74, %rd4;
	ld.global.nc.f32 	%f77, [%rd62];
	st.shared.f32 	[%r166+96], %f77;
	add.s64 	%rd63, %rd74, %rd3;
	ld.global.nc.f32 	%f78, [%rd63];
	st.shared.f32 	[%r166+100], %f78;
	add.s64 	%rd64, %rd74, %rd2;
	ld.global.nc.f32 	%f79, [%rd64];
	st.shared.f32 	[%r166+104], %f79;
$L__BB0_7:
	bar.sync 	0;
	mov.u32 	%r4, %tid.x;
	and.b32  	%r167, %r4, 992;
	mov.u32 	%r168, _ZZ17my_kernel_kernel0E18PaddedInput_shared;
	add.s32 	%r169, %r168, %r167;
	ld.shared.f32 	%f80, [%r169];
	and.b32  	%r5, %r4, 31;
	mov.u32 	%r170, _ZZ17my_kernel_kernel0E18placeholder_shared;
	mad.lo.s32 	%r171, %r5, 12, %r170;
	ld.shared.f32 	%f81, [%r171];
	fma.rn.f32 	%f82, %f80, %f81, %f235;
	ld.shared.f32 	%f83, [%r171+4];
	fma.rn.f32 	%f84, %f80, %f83, %f234;
	ld.shared.f32 	%f85, [%r171+8];
	fma.rn.f32 	%f86, %f80, %f85, %f233;
	ld.shared.f32 	%f87, [%r169+4];
	fma.rn.f32 	%f88, %f87, %f81, %f232;
	fma.rn.f32 	%f89, %f87, %f83, %f231;
	fma.rn.f32 	%f90, %f87, %f85, %f230;
	ld.shared.f32 	%f91, [%r169+8];
	fma.rn.f32 	%f92, %f91, %f81, %f229;
	fma.rn.f32 	%f93, %f91, %f83, %f228;
	fma.rn.f32 	%f94, %f91, %f85, %f227;
	ld.shared.f32 	%f95, [%r169+12];
	fma.rn.f32 	%f96, %f95, %f81, %f226;
	fma.rn.f32 	%f97, %f95, %f83, %f225;
	fma.rn.f32 	%f98, %f95, %f85, %f224;
	ld.shared.f32 	%f99, [%r169+16];
	fma.rn.f32 	%f100, %f99, %f81, %f223;
	fma.rn.f32 	%f101, %f99, %f83, %f222;
	fma.rn.f32 	%f102, %f99, %f85, %f221;
	ld.shared.f32 	%f103, [%r169+20];
	fma.rn.f32 	%f104, %f103, %f81, %f220;
	fma.rn.f32 	%f105, %f103, %f83, %f219;
	fma.rn.f32 	%f106, %f103, %f85, %f218;
	ld.shared.f32 	%f107, [%r169+24];
	fma.rn.f32 	%f108, %f107, %f81, %f217;
	fma.rn.f32 	%f109, %f107, %f83, %f216;
	fma.rn.f32 	%f110, %f107, %f85, %f215;
	ld.shared.f32 	%f111, [%r169+28];
	fma.rn.f32 	%f112, %f111, %f81, %f214;
	fma.rn.f32 	%f113, %f111, %f83, %f213;
	fma.rn.f32 	%f114, %f111, %f85, %f212;
	ld.shared.f32 	%f115, [%r169+32];
	ld.shared.f32 	%f116, [%r171+384];
	fma.rn.f32 	%f117, %f115, %f116, %f82;
	ld.shared.f32 	%f118, [%r171+388];
	fma.rn.f32 	%f119, %f115, %f118, %f84;
	ld.shared.f32 	%f120, [%r171+392];
	fma.rn.f32 	%f121, %f115, %f120, %f86;
	ld.shared.f32 	%f122, [%r169+36];
	fma.rn.f32 	%f123, %f122, %f116, %f88;
	fma.rn.f32 	%f124, %f122, %f118, %f89;
	fma.rn.f32 	%f125, %f122, %f120, %f90;
	ld.shared.f32 	%f126, [%r169+40];
	fma.rn.f32 	%f127, %f126, %f116, %f92;
	fma.rn.f32 	%f128, %f126, %f118, %f93;
	fma.rn.f32 	%f129, %f126, %f120, %f94;
	ld.shared.f32 	%f130, [%r169+44];
	fma.rn.f32 	%f131, %f130, %f116, %f96;
	fma.rn.f32 	%f132, %f130, %f118, %f97;
	fma.rn.f32 	%f133, %f130, %f120, %f98;
	ld.shared.f32 	%f134, [%r169+48];
	fma.rn.f32 	%f135, %f134, %f116, %f100;
	fma.rn.f32 	%f136, %f134, %f118, %f101;
	fma.rn.f32 	%f137, %f134, %f120, %f102;
	ld.shared.f32 	%f138, [%r169+52];
	fma.rn.f32 	%f139, %f138, %f116, %f104;
	fma.rn.f32 	%f140, %f138, %f118, %f105;
	fma.rn.f32 	%f141, %f138, %f120, %f106;
	ld.shared.f32 	%f142, [%r169+56];
	fma.rn.f32 	%f143, %f142, %f116, %f108;
	fma.rn.f32 	%f144, %f142, %f118, %f109;
	fma.rn.f32 	%f145, %f142, %f120, %f110;
	ld.shared.f32 	%f146, [%r169+60];
	fma.rn.f32 	%f147, %f146, %f116, %f112;
	fma.rn.f32 	%f148, %f146, %f118, %f113;
	fma.rn.f32 	%f149, %f146, %f120, %f114;
	ld.shared.f32 	%f150, [%r169+64];
	ld.shared.f32 	%f151, [%r171+768];
	fma.rn.f32 	%f235, %f150, %f151, %f117;
	ld.shared.f32 	%f152, [%r171+772];
	fma.rn.f32 	%f234, %f150, %f152, %f119;
	ld.shared.f32 	%f153, [%r171+776];
	fma.rn.f32 	%f233, %f150, %f153, %f121;
	ld.shared.f32 	%f154, [%r169+68];
	fma.rn.f32 	%f232, %f154, %f151, %f123;
	fma.rn.f32 	%f231, %f154, %f152, %f124;
	fma.rn.f32 	%f230, %f154, %f153, %f125;
	ld.shared.f32 	%f155, [%r169+72];
	fma.rn.f32 	%f229, %f155, %f151, %f127;
	fma.rn.f32 	%f228, %f155, %f152, %f128;
	fma.rn.f32 	%f227, %f155, %f153, %f129;
	ld.shared.f32 	%f156, [%r169+76];
	fma.rn.f32 	%f226, %f156, %f151, %f131;
	fma.rn.f32 	%f225, %f156, %f152, %f132;
	fma.rn.f32 	%f224, %f156, %f153, %f133;
	ld.shared.f32 	%f157, [%r169+80];
	fma.rn.f32 	%f223, %f157, %f151, %f135;
	fma.rn.f32 	%f222, %f157, %f152, %f136;
	fma.rn.f32 	%f221, %f157, %f153, %f137;
	ld.shared.f32 	%f158, [%r169+84];
	fma.rn.f32 	%f220, %f158, %f151, %f139;
	fma.rn.f32 	%f219, %f158, %f152, %f140;
	fma.rn.f32 	%f218, %f158, %f153, %f141;
	ld.shared.f32 	%f159, [%r169+88];
	fma.rn.f32 	%f217, %f159, %f151, %f143;
	fma.rn.f32 	%f216, %f159, %f152, %f144;
	fma.rn.f32 	%f215, %f159, %f153, %f145;
	ld.shared.f32 	%f160, [%r169+92];
	fma.rn.f32 	%f214, %f160, %f151, %f147;
	fma.rn.f32 	%f213, %f160, %f152, %f148;
	fma.rn.f32 	%f212, %f160, %f153, %f149;
	add.s32 	%r182, %r182, 1;
	add.s64 	%rd74, %rd74, 1536;
	add.s32 	%r181, %r181, 1;
	setp.ne.s32 	%p8, %r182, 384;
	@%p8 bra 	$L__BB0_1;
	ld.param.u64 	%rd73, [my_kernel_kernel0_param_3];
	ld.param.u64 	%rd72, [my_kernel_kernel0_param_2];
	mul.lo.s32 	%r172, %r5, 3;
	cvta.to.global.u64 	%rd65, %rd73;
	cvta.to.global.u64 	%rd66, %rd72;
	mov.u32 	%r173, %ctaid.x;
	and.b32  	%r174, %r173, 3;
	mad.lo.s32 	%r175, %r174, 96, %r172;
	shr.u32 	%r176, %r4, 5;
	mul.lo.s32 	%r177, %r176, 3072;
	shr.u32 	%r178, %r173, 2;
	mad.lo.s32 	%r179, %r178, 12288, %r177;
	or.b32  	%r180, %r175, %r179;
	mul.wide.u32 	%rd67, %r175, 4;
	add.s64 	%rd68, %rd65, %rd67;
	ld.global.nc.f32 	%f161, [%rd68];
	add.f32 	%f162, %f235, %f161;
	max.f32 	%f163, %f162, 0f00000000;
	mul.wide.u32 	%rd69, %r180, 4;
	add.s64 	%rd70, %rd66, %rd69;
	st.global.f32 	[%rd70], %f163;
	ld.global.nc.f32 	%f164, [%rd68+4];
	add.f32 	%f165, %f234, %f164;
	max.f32 	%f166, %f165, 0f00000000;
	st.global.f32 	[%rd70+4], %f166;
	ld.global.nc.f32 	%f167, [%rd68+8];
	add.f32 	%f168, %f233, %f167;
	max.f32 	%f169, %f168, 0f00000000;
	st.global.f32 	[%rd70+8], %f169;
	add.f32 	%f170, %f232, %f161;
	max.f32 	%f171, %f170, 0f00000000;
	st.global.f32 	[%rd70+1536], %f171;
	add.f32 	%f172, %f231, %f164;
	max.f32 	%f173, %f172, 0f00000000;
	st.global.f32 	[%rd70+1540], %f173;
	add.f32 	%f174, %f230, %f167;
	max.f32 	%f175, %f174, 0f00000000;
	st.global.f32 	[%rd70+1544], %f175;
	add.f32 	%f176, %f229, %f161;
	max.f32 	%f177, %f176, 0f00000000;
	st.global.f32 	[%rd70+3072], %f177;
	add.f32 	%f178, %f228, %f164;
	max.f32 	%f179, %f178, 0f00000000;
	st.global.f32 	[%rd70+3076], %f179;
	add.f32 	%f180, %f227, %f167;
	max.f32 	%f181, %f180, 0f00000000;
	st.global.f32 	[%rd70+3080], %f181;
	add.f32 	%f182, %f226, %f161;
	max.f32 	%f183, %f182, 0f00000000;
	st.global.f32 	[%rd70+4608], %f183;
	add.f32 	%f184, %f225, %f164;
	max.f32 	%f185, %f184, 0f00000000;
	st.global.f32 	[%rd70+4612], %f185;
	add.f32 	%f186, %f224, %f167;
	max.f32 	%f187, %f186, 0f00000000;
	st.global.f32 	[%rd70+4616], %f187;
	add.f32 	%f188, %f223, %f161;
	max.f32 	%f189, %f188, 0f00000000;
	st.global.f32 	[%rd70+6144], %f189;
	add.f32 	%f190, %f222, %f164;
	max.f32 	%f191, %f190, 0f00000000;
	st.global.f32 	[%rd70+6148], %f191;
	add.f32 	%f192, %f221, %f167;
	max.f32 	%f193, %f192, 0f00000000;
	st.global.f32 	[%rd70+6152], %f193;
	add.f32 	%f194, %f220, %f161;
	max.f32 	%f195, %f194, 0f00000000;
	st.global.f32 	[%rd70+7680], %f195;
	add.f32 	%f196, %f219, %f164;
	max.f32 	%f197, %f196, 0f00000000;
	st.global.f32 	[%rd70+7684], %f197;
	add.f32 	%f198, %f218, %f167;
	max.f32 	%f199, %f198, 0f00000000;
	st.global.f32 	[%rd70+7688], %f199;
	add.f32 	%f200, %f217, %f161;
	max.f32 	%f201, %f200, 0f00000000;
	st.global.f32 	[%rd70+9216], %f201;
	add.f32 	%f202, %f216, %f164;
	max.f32 	%f203, %f202, 0f00000000;
	st.global.f32 	[%rd70+9220], %f203;
	add.f32 	%f204, %f215, %f167;
	max.f32 	%f205, %f204, 0f00000000;
	st.global.f32 	[%rd70+9224], %f205;
	add.f32 	%f206, %f214, %f161;
	max.f32 	%f207, %f206, 0f00000000;
	st.global.f32 	[%rd70+10752], %f207;
	add.f32 	%f208, %f213, %f164;
	max.f32 	%f209, %f208, 0f00000000;
	st.global.f32 	[%rd70+10756], %f209;
	add.f32 	%f210, %f212, %f167;
	max.f32 	%f211, %f210, 0f00000000;
	st.global.f32 	[%rd70+10760], %f211;
	ret;

}


// ===== COMPILED SASS (sm_100) =====

	.target	sm_100

	.elftype	@"ET_EXEC"


//--------------------- .note.nv.tkinfo           --------------------------
	.section	.note.nv.tkinfo,"",@"SHT_NOTE"
	.sectionflags	@"SHF_NOTE_NV_TKINFO"
	.tkinfo
        /*0018*/ 	.word	0x00000002
        /*0030*/ 	.string	""
        /*0030*/ 	.string	"ptxas"
        /*0030*/ 	.string	"Cuda compilation tools, release 13.0, V13.0.88"
        /*0030*/ 	.string	"Build cuda_13.0.r13.0/compiler.36424714_0"
        /*0030*/ 	.string	"-arch sm_100 -m 64 "



//--------------------- .note.nv.cuinfo           --------------------------
	.section	.note.nv.cuinfo,"",@"SHT_NOTE"
	.sectionflags	@"SHF_NOTE_NV_CUINFO"
        /*0018*/ 	.short	0x0002
        /*001a*/ 	.short	0x0064
        /*001c*/ 	.short	0x0082
	.zero		2


//--------------------- .nv.info                  --------------------------
	.section	.nv.info,"",@"SHT_CUDA_INFO"
	.align	4


	//----- nvinfo : EIATTR_REGCOUNT
	.align		4
        /*0000*/ 	.byte	0x04, 0x2f
        /*0002*/ 	.short	(.L_1 - .L_0)
	.align		4
.L_0:
        /*0004*/ 	.word	index@(my_kernel_kernel0)
        /*0008*/ 	.word	0x00000050


	//----- nvinfo : EIATTR_FRAME_SIZE
	.align		4
.L_1:
        /*000c*/ 	.byte	0x04, 0x11
        /*000e*/ 	.short	(.L_3 - .L_2)
	.align		4
.L_2:
        /*0010*/ 	.word	index@(my_kernel_kernel0)
        /*0014*/ 	.word	0x00000000


	//----- nvinfo : EIATTR_MIN_STACK_SIZE
	.align		4
.L_3:
        /*0018*/ 	.byte	0x04, 0x12
        /*001a*/ 	.short	(.L_5 - .L_4)
	.align		4
.L_4:
        /*001c*/ 	.word	index@(my_kernel_kernel0)
        /*0020*/ 	.word	0x00000000
.L_5:


//--------------------- .nv.compat                --------------------------
	.section	.nv.compat,"",@"SHT_CUDA_COMPAT_INFO"
	.align	4
        /*0000*/ 	.byte	0x02, 0x09, 0x00, 0x00, 0x02, 0x02, 0x01, 0x00, 0x02, 0x05, 0x05, 0x00, 0x03, 0x07, 0x01, 0x01
        /*0010*/ 	.byte	0x02, 0x03, 0x00, 0x00, 0x02, 0x06, 0x01, 0x00, 0x04, 0x0b, 0x08, 0x00, 0x09, 0x00, 0x00, 0x00
        /*0020*/ 	.byte	0x00, 0x00, 0x00, 0x00


//--------------------- .nv.info.my_kernel_kernel0 --------------------------
	.section	.nv.info.my_kernel_kernel0,"",@"SHT_CUDA_INFO"
	.sectionflags	@""
	.align	4


	//----- nvinfo : EIATTR_CUDA_API_VERSION
	.align		4
        /*0000*/ 	.byte	0x04, 0x37
        /*0002*/ 	.short	(.L_7 - .L_6)
.L_6:
        /*0004*/ 	.word	0x00000082


	//----- nvinfo : EIATTR_KPARAM_INFO
	.align		4
.L_7:
        /*0008*/ 	.byte	0x04, 0x17
        /*000a*/ 	.short	(.L_9 - .L_8)
.L_8:
        /*000c*/ 	.word	0x00000000
        /*0010*/ 	.short	0x0003
        /*0012*/ 	.short	0x0018
        /*0014*/ 	.byte	0x00, 0xf5, 0x21, 0x00


	//----- nvinfo : EIATTR_KPARAM_INFO
	.align		4
.L_9:
        /*0018*/ 	.byte	0x04, 0x17
        /*001a*/ 	.short	(.L_11 - .L_10)
.L_10:
        /*001c*/ 	.word	0x00000000
        /*0020*/ 	.short	0x0002
        /*0022*/ 	.short	0x0010
        /*0024*/ 	.byte	0x00, 0xf5, 0x21, 0x00


	//----- nvinfo : EIATTR_KPARAM_INFO
	.align		4
.L_11:
        /*0028*/ 	.byte	0x04, 0x17
        /*002a*/ 	.short	(.L_13 - .L_12)
.L_12:
        /*002c*/ 	.word	0x00000000
        /*0030*/ 	.short	0x0001
        /*0032*/ 	.short	0x0008
        /*0034*/ 	.byte	0x00, 0xf5, 0x21, 0x00


	//----- nvinfo : EIATTR_KPARAM_INFO
	.align		4
.L_13:
        /*0038*/ 	.byte	0x04, 0x17
        /*003a*/ 	.short	(.L_15 - .L_14)
.L_14:
        /*003c*/ 	.word	0x00000000
        /*0040*/ 	.short	0x0000
        /*0042*/ 	.short	0x0000
        /*0044*/ 	.byte	0x00, 0xf5, 0x21, 0x00


	//----- nvinfo : EIATTR_SPARSE_MMA_MASK
	.align		4
.L_15:
        /*0048*/ 	.byte	0x03, 0x50
        /*004a*/ 	.short	0x0000


	//----- nvinfo : EIATTR_MAXREG_COUNT
	.align		4
        /*004c*/ 	.byte	0x03, 0x1b
        /*004e*/ 	.short	0x00ff


	//----- nvinfo : EIATTR_NUM_BARRIERS
	.align		4
        /*0050*/ 	.byte	0x02, 0x4c
        /*0052*/ 	.byte	0x01
	.zero		1


	//----- nvinfo : EIATTR_MERCURY_ISA_VERSION
	.align		4
        /*0054*/ 	.byte	0x03, 0x5f
        /*0056*/ 	.short	0x0101


	//----- nvinfo : EIATTR_VRC_CTA_INIT_COUNT
	.align		4
        /*0058*/ 	.byte	0x02, 0x4a
	.zero		1
	.zero		1


	//----- nvinfo : EIATTR_EXIT_INSTR_OFFSETS
	.align		4
        /*005c*/ 	.byte	0x04, 0x1c
        /*005e*/ 	.short	(.L_17 - .L_16)


	//   ....[0]....
.L_16:
        /*0060*/ 	.word	0x00002940


	//----- nvinfo : EIATTR_CRS_STACK_SIZE
	.align		4
.L_17:
        /*0064*/ 	.byte	0x04, 0x1e
        /*0066*/ 	.short	(.L_19 - .L_18)
.L_18:
        /*0068*/ 	.word	0x00000000


	//----- nvinfo : EIATTR_CBANK_PARAM_SIZE
	.align		4
.L_19:
        /*006c*/ 	.byte	0x03, 0x19
        /*006e*/ 	.short	0x0020


	//----- nvinfo : EIATTR_PARAM_CBANK
	.align		4
        /*0070*/ 	.byte	0x04, 0x0a
        /*0072*/ 	.short	(.L_21 - .L_20)
	.align		4
.L_20:
        /*0074*/ 	.word	index@(.nv.constant0.my_kernel_kernel0)
        /*0078*/ 	.short	0x0380
        /*007a*/ 	.short	0x0020


	//----- nvinfo : EIATTR_SW_WAR
	.align		4
.L_21:
        /*007c*/ 	.byte	0x04, 0x36
        /*007e*/ 	.short	(.L_23 - .L_22)
.L_22:
        /*0080*/ 	.word	0x00000008
.L_23:


//--------------------- .nv.callgraph             --------------------------
	.section	.nv.callgraph,"",@"SHT_CUDA_CALLGRAPH"
	.align	4
	.sectionentsize	8
	.align		4
        /*0000*/ 	.word	0x00000000
	.align		4
        /*0004*/ 	.word	0xffffffff
	.align		4
        /*0008*/ 	.word	0x00000000
	.align		4
        /*000c*/ 	.word	0xfffffffe
	.align		4
        /*0010*/ 	.word	0x00000000
	.align		4
        /*0014*/ 	.word	0xfffffffd
	.align		4
        /*0018*/ 	.word	0x00000000
	.align		4
        /*001c*/ 	.word	0xfffffffc


//--------------------- .text.my_kernel_kernel0   --------------------------
	.section	.text.my_kernel_kernel0,"ax",@progbits
	.align	128
        .global         my_kernel_kernel0
        .type           my_kernel_kernel0,@function
        .size           my_kernel_kernel0,(.L_x_4 - my_kernel_kernel0)
        .other          my_kernel_kernel0,@"STO_CUDA_ENTRY STV_DEFAULT"
my_kernel_kernel0:
.text.my_kernel_kernel0:
[----:B------:R-:W-:Y:S01]  /*0000*/  LDC R1, c[0x0][0x37c] ;  /* 0x0000df00ff017b82 */ /* 0x000fe20000000800 */
[----:B------:R-:W0:Y:S01]  /*0010*/  S2R R0, SR_TID.X ;  /* 0x0000000000007919 */ /* 0x000e220000002100 */
[----:B------:R-:W-:-:S06]  /*0020*/  IMAD.MOV.U32 R44, RZ, RZ, 0x180 ;  /* 0x00000180ff2c7424 */ /* 0x000fcc00078e00ff */
[----:B------:R-:W1:Y:S01]  /*0030*/  S2UR UR7, SR_CgaCtaId ;  /* 0x00000000000779c3 */ /* 0x000e620000008800 */
[----:B------:R-:W2:Y:S01]  /*0040*/  LDCU UR10, c[0x0][0x388] ;  /* 0x00007100ff0a77ac */ /* 0x000ea20008000800 */
[----:B------:R-:W3:Y:S01]  /*0050*/  S2R R55, SR_CTAID.X ;  /* 0x0000000000377919 */ /* 0x000ee20000002500 */
[----:B------:R-:W-:Y:S01]  /*0060*/  UMOV UR4, 0x400 ;  /* 0x0000040000047882 */ /* 0x000fe20000000000 */
[----:B------:R-:W4:Y:S01]  /*0070*/  LDCU.64 UR8, c[0x0][0x358] ;  /* 0x00006b00ff0877ac */ /* 0x000f220008000a00 */
[----:B------:R-:W-:-:S04]  /*0080*/  UIADD3 UR5, UPT, UPT, UR4, 0xc0, URZ ;  /* 0x000000c004057890 */ /* 0x000fc8000fffe0ff */
[----:B-1----:R-:W-:Y:S02]  /*0090*/  ULEA UR6, UR7, UR5, 0x18 ;  /* 0x0000000507067291 */ /* 0x002fe4000f8ec0ff */
[----:B------:R-:W-:-:S03]  /*00a0*/  ULEA UR5, UR7, UR4, 0x18 ;  /* 0x0000000407057291 */ /* 0x000fc6000f8ec0ff */
[----:B------:R-:W-:Y:S01]  /*00b0*/  UMOV UR4, URZ ;  /* 0x000000ff00047c82 */ /* 0x000fe20008000000 */
[C---:B0-----:R-:W-:Y:S02]  /*00c0*/  PRMT R56, R0.reuse, 0x9910, RZ ;  /* 0x0000991000387816 */ /* 0x041fe400000000ff */
[----:B------:R-:W-:Y:S02]  /*00d0*/  ISETP.GT.U32.AND P1, PT, R0, 0x2f, PT ;  /* 0x0000002f0000780c */ /* 0x000fe40003f24070 */
[----:B---3--:R-:W-:Y:S01]  /*00e0*/  SHF.R.U32.HI R5, RZ, 0x2, R55 ;  /* 0x00000002ff057819 */ /* 0x008fe20000011637 */
[----:B------:R-:W-:-:S03]  /*00f0*/  IMAD R56, R56, 0x1b, RZ ;  /* 0x0000001b38387824 */ /* 0x000fc600078e02ff */
[----:B------:R-:W-:Y:S01]  /*0100*/  LEA R5, R5, R0, 0x5 ;  /* 0x0000000005057211 */ /* 0x000fe200078e28ff */
[C---:B------:R-:W-:Y:S01]  /*0110*/  VIADD R53, R56.reuse, 0x3 ;  /* 0x0000000338357836 */ /* 0x040fe20000000000 */
[C---:B------:R-:W-:Y:S01]  /*0120*/  IADD3 R7, PT, PT, R56.reuse, 0x2, RZ ;  /* 0x0000000238077810 */ /* 0x040fe20007ffe0ff */
[C---:B------:R-:W-:Y:S01]  /*0130*/  VIADD R54, R56.reuse, 0x4 ;  /* 0x0000000438367836 */ /* 0x040fe20000000000 */
[C---:B------:R-:W-:Y:S01]  /*0140*/  IADD3 R49, PT, PT, R56.reuse, 0x7, RZ ;  /* 0x0000000738317810 */ /* 0x040fe20007ffe0ff */
[C---:B------:R-:W-:Y:S01]  /*0150*/  VIADD R50, R56.reuse, 0x6 ;  /* 0x0000000638327836 */ /* 0x040fe20000000000 */
[----:B------:R-:W-:Y:S01]  /*0160*/  LOP3.LUT R2, R7, 0xffff, RZ, 0xc0, !PT ;  /* 0x0000ffff07027812 */ /* 0x000fe200078ec0ff */
[----:B------:R-:W-:Y:S01]  /*0170*/  IMAD R44, R5, R44, -0xc00 ;  /* 0xfffff400052c7424 */ /* 0x000fe200078e022c */
[----:B------:R-:W-:Y:S01]  /*0180*/  LOP3.LUT R3, R53, 0xffff, RZ, 0xc0, !PT ;  /* 0x0000ffff35037812 */ /* 0x000fe200078ec0ff */
[C---:B------:R-:W-:Y:S01]  /*0190*/  VIADD R51, R56.reuse, 0x8 ;  /* 0x0000000838337836 */ /* 0x040fe20000000000 */
[----:B------:R-:W-:Y:S01]  /*01a0*/  IADD3 R46, PT, PT, R56, 0xb, RZ ;  /* 0x0000000b382e7810 */ /* 0x000fe20007ffe0ff */
[----:B------:R-:W-:Y:S01]  /*01b0*/  IMAD R2, R2, 0x2aab, RZ ;  /* 0x00002aab02027824 */ /* 0x000fe200078e02ff */
[C---:B------:R-:W-:Y:S01]  /*01c0*/  IADD3 R38, PT, PT, R56.reuse, 0xe, RZ ;  /* 0x0000000e38267810 */ /* 0x040fe20007ffe0ff */
[----:B------:R-:W-:Y:S01]  /*01d0*/  IMAD R3, R3, 0x2aab, RZ ;  /* 0x00002aab03037824 */ /* 0x000fe200078e02ff */
[----:B------:R-:W-:Y:S01]  /*01e0*/  LOP3.LUT R10, R51, 0xffff, RZ, 0xc0, !PT ;  /* 0x0000ffff330a7812 */ /* 0x000fe200078ec0ff */
[C---:B------:R-:W-:Y:S01]  /*01f0*/  VIADD R47, R56.reuse, 0xa ;  /* 0x0000000a382f7836 */ /* 0x040fe20000000000 */
[----:B------:R-:W-:Y:S01]  /*0200*/  SHF.R.U32.HI R4, RZ, 0x14, R2 ;  /* 0x00000014ff047819 */ /* 0x000fe20000011602 */
[----:B------:R-:W-:Y:S01]  /*0210*/  VIADD R45, R56, 0xc ;  /* 0x0000000c382d7836 */ /* 0x000fe20000000000 */
[----:B------:R-:W-:Y:S01]  /*0220*/  SHF.R.U32.HI R6, RZ, 0x14, R3 ;  /* 0x00000014ff067819 */ /* 0x000fe20000011603 */
[----:B------:R-:W-:Y:S01]  /*0230*/  IMAD R10, R10, 0x2aab, RZ ;  /* 0x00002aab0a0a7824 */ /* 0x000fe200078e02ff */
[----:B------:R-:W-:Y:S01]  /*0240*/  PRMT R8, R4, 0x9910, RZ ;  /* 0x0000991004087816 */ /* 0x000fe200000000ff */
[C---:B------:R-:W-:Y:S01]  /*0250*/  VIADD R26, R56.reuse, 0x10 ;  /* 0x00000010381a7836 */ /* 0x040fe20000000000 */
[----:B------:R-:W-:Y:S01]  /*0260*/  SHF.R.U32.HI R3, RZ, 0x3, R0 ;  /* 0x00000003ff037819 */ /* 0x000fe20000011600 */
[----:B------:R-:W-:Y:S01]  /*0270*/  VIADD R25, R56, 0x12 ;  /* 0x0000001238197836 */ /* 0x000fe20000000000 */
[----:B------:R-:W-:Y:S01]  /*0280*/  LOP3.LUT R2, R55, 0x7ffffffc, RZ, 0xc0, !PT ;  /* 0x7ffffffc37027812 */ /* 0x000fe200078ec0ff */
[----:B------:R-:W-:Y:S01]  /*0290*/  IMAD R8, R8, 0x60, RZ ;  /* 0x0000006008087824 */ /* 0x000fe200078e02ff */
[----:B------:R-:W-:Y:S01]  /*02a0*/  PRMT R9, R6, 0x9910, RZ ;  /* 0x0000991006097816 */ /* 0x000fe200000000ff */
[----:B------:R-:W-:Y:S01]  /*02b0*/  VIADD R24, R56, 0x13 ;  /* 0x0000001338187836 */ /* 0x000fe20000000000 */
[----:B------:R-:W-:Y:S01]  /*02c0*/  LOP3.LUT P0, RZ, R3, 0x7ffffffc, R55, 0xf8, !PT ;  /* 0x7ffffffc03ff7812 */ /* 0x000fe2000780f837 */
[----:B------:R-:W-:Y:S01]  /*02d0*/  IMAD.MOV R8, RZ, RZ, -R8 ;  /* 0x000000ffff087224 */ /* 0x000fe200078e0a08 */
[----:B------:R-:W-:Y:S01]  /*02e0*/  IADD3 R2, PT, PT, R2, R3, RZ ;  /* 0x0000000302027210 */ /* 0x000fe20007ffe0ff */
[----:B------:R-:W-:Y:S01]  /*02f0*/  IMAD R9, R9, 0x60, RZ ;  /* 0x0000006009097824 */ /* 0x000fe200078e02ff */
[----:B------:R-:W-:-:S02]  /*0300*/  SHF.R.U32.HI R10, RZ, 0x14, R10 ;  /* 0x00000014ff0a7819 */ /* 0x000fc4000001160a */
[----:B------:R-:W-:Y:S02]  /*0310*/  ISETP.LT.U32.AND P0, PT, R2, 0x9, P0 ;  /* 0x000000090200780c */ /* 0x000fe40000701070 */
[----:B------:R-:W-:Y:S02]  /*0320*/  PRMT R2, R8, 0x7710, RZ ;  /* 0x0000771008027816 */ /* 0x000fe400000000ff */
[----:B------:R-:W-:Y:S02]  /*0330*/  IADD3 R9, PT, PT, RZ, -R9, RZ ;  /* 0x80000009ff097210 */ /* 0x000fe40007ffe0ff */
[----:B------:R-:W-:Y:S02]  /*0340*/  IADD3 R3, PT, PT, R7, R2, RZ ;  /* 0x0000000207037210 */ /* 0x000fe40007ffe0ff */
[----:B------:R-:W-:Y:S02]  /*0350*/  LOP3.LUT R2, R54, 0xffff, RZ, 0xc0, !PT ;  /* 0x0000ffff36027812 */ /* 0x000fe400078ec0ff */
[----:B------:R-:W-:-:S02]  /*0360*/  IADD3 R7, PT, PT, R56, 0x5, RZ ;  /* 0x0000000538077810 */ /* 0x000fc40007ffe0ff */
[----:B------:R-:W-:Y:S01]  /*0370*/  PRMT R8, R9, 0x7710, RZ ;  /* 0x0000771009087816 */ /* 0x000fe200000000ff */
[----:B------:R-:W-:Y:S01]  /*0380*/  IMAD R2, R2, 0x2aab, RZ ;  /* 0x00002aab02027824 */ /* 0x000fe200078e02ff */
[----:B------:R-:W-:Y:S02]  /*0390*/  LOP3.LUT R5, R7, 0xffff, RZ, 0xc0, !PT ;  /* 0x0000ffff07057812 */ /* 0x000fe400078ec0ff */
[----:B------:R-:W-:Y:S01]  /*03a0*/  LOP3.LUT R9, R49, 0xffff, RZ, 0xc0, !PT ;  /* 0x0000ffff31097812 */ /* 0x000fe200078ec0ff */
[----:B------:R-:W-:Y:S01]  /*03b0*/  IMAD.IADD R53, R53, 0x1, R8 ;  /* 0x0000000135357824 */ /* 0x000fe200078e0208 */
[----:B------:R-:W-:Y:S01]  /*03c0*/  LOP3.LUT R8, R50, 0xffff, RZ, 0xc0, !PT ;  /* 0x0000ffff32087812 */ /* 0x000fe200078ec0ff */
[----:B------:R-:W-:Y:S01]  /*03d0*/  IMAD R5, R5, 0x2aab, RZ ;  /* 0x00002aab05057824 */ /* 0x000fe200078e02ff */
[----:B------:R-:W-:Y:S01]  /*03e0*/  SHF.R.U32.HI R14, RZ, 0x14, R2 ;  /* 0x00000014ff0e7819 */ /* 0x000fe20000011602 */
[----:B------:R-:W-:Y:S01]  /*03f0*/  IMAD R9, R9, 0x2aab, RZ ;  /* 0x00002aab09097824 */ /* 0x000fe200078e02ff */
[----:B------:R-:W-:Y:S01]  /*0400*/  PRMT R15, R10, 0x9910, RZ ;  /* 0x000099100a0f7816 */ /* 0x000fe200000000ff */
[----:B------:R-:W-:Y:S01]  /*0410*/  IMAD R8, R8, 0x2aab, RZ ;  /* 0x00002aab08087824 */ /* 0x000fe200078e02ff */
[----:B------:R-:W-:-:S02]  /*0420*/  PRMT R2, R14, 0x9910, RZ ;  /* 0x000099100e027816 */ /* 0x000fc400000000ff */
[----:B------:R-:W-:Y:S02]  /*0430*/  SHF.R.U32.HI R52, RZ, 0x14, R5 ;  /* 0x00000014ff347819 */ /* 0x000fe40000011605 */
[----:B------:R-:W-:Y:S01]  /*0440*/  SHF.R.U32.HI R8, RZ, 0x14, R8 ;  /* 0x00000014ff087819 */ /* 0x000fe20000011608 */
[----:B------:R-:W-:Y:S01]  /*0450*/  IMAD R2, R2, 0x60, RZ ;  /* 0x0000006002027824 */ /* 0x000fe200078e02ff */
[----:B------:R-:W-:Y:S02]  /*0460*/  SHF.R.U32.HI R12, RZ, 0x14, R9 ;  /* 0x00000014ff0c7819 */ /* 0x000fe40000011609 */
[----:B------:R-:W-:Y:S02]  /*0470*/  PRMT R5, R52, 0x9910, RZ ;  /* 0x0000991034057816 */ /* 0x000fe400000000ff */
[----:B------:R-:W-:Y:S02]  /*0480*/  PRMT R9, R8, 0x9910, RZ ;  /* 0x0000991008097816 */ /* 0x000fe400000000ff */
[----:B------:R-:W-:-:S02]  /*0490*/  PRMT R11, R12, 0x9910, RZ ;  /* 0x000099100c0b7816 */ /* 0x000fc400000000ff */
[----:B------:R-:W-:Y:S01]  /*04a0*/  IADD3 R13, PT, PT, RZ, -R2, RZ ;  /* 0x80000002ff0d7210 */ /* 0x000fe20007ffe0ff */
[----:B------:R-:W-:Y:S01]  /*04b0*/  IMAD R2, R5, 0x60, RZ ;  /* 0x0000006005027824 */ /* 0x000fe200078e02ff */
[C---:B------:R-:W-:Y:S01]  /*04c0*/  IADD3 R27, PT, PT, R56.reuse, 0xf, RZ ;  /* 0x0000000f381b7810 */ /* 0x040fe20007ffe0ff */
[----:B------:R-:W-:Y:S01]  /*04d0*/  IMAD R5, R9, 0x60, RZ ;  /* 0x0000006009057824 */ /* 0x000fe200078e02ff */
[----:B------:R-:W-:Y:S01]  /*04e0*/  PRMT R13, R13, 0x7710, RZ ;  /* 0x000077100d0d7816 */ /* 0x000fe200000000ff */
[----:B------:R-:W-:Y:S01]  /*04f0*/  IMAD R9, R11, 0x60, RZ ;  /* 0x000000600b097824 */ /* 0x000fe200078e02ff */
[----:B------:R-:W-:Y:S01]  /*0500*/  IADD3 R22, PT, PT, R56, 0x11, RZ ;  /* 0x0000001138167810 */ /* 0x000fe20007ffe0ff */
[----:B------:R-:W-:Y:S01]  /*0510*/  IMAD.MOV R2, RZ, RZ, -R2 ;  /* 0x000000ffff027224 */ /* 0x000fe200078e0a02 */
[----:B------:R-:W-:Y:S01]  /*0520*/  IADD3 R54, PT, PT, R54, R13, RZ ;  /* 0x0000000d36367210 */ /* 0x000fe20007ffe0ff */
[----:B------:R-:W-:Y:S01]  /*0530*/  IMAD R11, R15, 0x60, RZ ;  /* 0x000000600f0b7824 */ /* 0x000fe200078e02ff */
[----:B------:R-:W-:Y:S01]  /*0540*/  IADD3 R9, PT, PT, RZ, -R9, RZ ;  /* 0x80000009ff097210 */ /* 0x000fe20007ffe0ff */
[----:B------:R-:W-:Y:S01]  /*0550*/  IMAD.MOV R5, RZ, RZ, -R5 ;  /* 0x000000ffff057224 */ /* 0x000fe200078e0a05 */
[----:B------:R-:W-:Y:S01]  /*0560*/  PRMT R2, R2, 0x7710, RZ ;  /* 0x0000771002027816 */ /* 0x000fe200000000ff */
[----:B------:R-:W-:Y:S01]  /*0570*/  IMAD.MOV R11, RZ, RZ, -R11 ;  /* 0x000000ffff0b7224 */ /* 0x000fe200078e0a0b */
[----:B------:R-:W-:-:S02]  /*0580*/  PRMT R16, R9, 0x7710, RZ ;  /* 0x0000771009107816 */ /* 0x000fc400000000ff */
[----:B------:R-:W-:Y:S02]  /*0590*/  IADD3 R7, PT, PT, R7, R2, RZ ;  /* 0x0000000207077210 */ /* 0x000fe40007ffe0ff */
[----:B------:R-:W-:Y:S01]  /*05a0*/  PRMT R2, R11, 0x7710, RZ ;  /* 0x000077100b027816 */ /* 0x000fe200000000ff */
[----:B------:R-:W-:Y:S01]  /*05b0*/  VIADD R11, R56, 0x9 ;  /* 0x00000009380b7836 */ /* 0x000fe20000000000 */
[----:B------:R-:W-:Y:S02]  /*05c0*/  PRMT R5, R5, 0x7710, RZ ;  /* 0x0000771005057816 */ /* 0x000fe400000000ff */
[----:B------:R-:W-:Y:S02]  /*05d0*/  IADD3 R51, PT, PT, R51, R2, RZ ;  /* 0x0000000233337210 */ /* 0x000fe40007ffe0ff */
[----:B------:R-:W-:Y:S01]  /*05e0*/  LOP3.LUT R2, R11, 0xffff, RZ, 0xc0, !PT ;  /* 0x0000ffff0b027812 */ /* 0x000fe200078ec0ff */
[----:B------:R-:W-:Y:S01]  /*05f0*/  IMAD.IADD R50, R50, 0x1, R5 ;  /* 0x0000000132327824 */ /* 0x000fe200078e0205 */
[----:B------:R-:W-:-:S02]  /*0600*/  LOP3.LUT R5, R47, 0xffff, RZ, 0xc0, !PT ;  /* 0x0000ffff2f057812 */ /* 0x000fc400078ec0ff */
[----:B------:R-:W-:Y:S01]  /*0610*/  LOP3.LUT R9, R46, 0xffff, RZ, 0xc0, !PT ;  /* 0x0000ffff2e097812 */ /* 0x000fe200078ec0ff */
[----:B------:R-:W-:Y:S01]  /*0620*/  IMAD R2, R2, 0x2aab, RZ ;  /* 0x00002aab02027824 */ /* 0x000fe200078e02ff */
[----:B------:R-:W-:Y:S01]  /*0630*/  IADD3 R15, PT, PT, R56, 0xd, RZ ;  /* 0x0000000d380f7810 */ /* 0x000fe20007ffe0ff */
[----:B------:R-:W-:Y:S01]  /*0640*/  IMAD R5, R5, 0x2aab, RZ ;  /* 0x00002aab05057824 */ /* 0x000fe200078e02ff */
[----:B------:R-:W-:Y:S01]  /*0650*/  LOP3.LUT R13, R45, 0xffff, RZ, 0xc0, !PT ;  /* 0x0000ffff2d0d7812 */ /* 0x000fe200078ec0ff */
[----:B------:R-:W-:Y:S01]  /*0660*/  IMAD R9, R9, 0x2aab, RZ ;  /* 0x00002aab09097824 */ /* 0x000fe200078e02ff */
[----:B------:R-:W-:Y:S02]  /*0670*/  SHF.R.U32.HI R48, RZ, 0x14, R2 ;  /* 0x00000014ff307819 */ /* 0x000fe40000011602 */
[----:B------:R-:W-:Y:S01]  /*0680*/  IADD3 R49, PT, PT, R49, R16, RZ ;  /* 0x0000001031317210 */ /* 0x000fe20007ffe0ff */
[----:B------:R-:W-:Y:S01]  /*0690*/  IMAD R74, R13, 0x2aab, RZ ;  /* 0x00002aab0d4a7824 */ /* 0x000fe200078e02ff */
[----:B------:R-:W-:-:S02]  /*06a0*/  LOP3.LUT R16, R15, 0xffff, RZ, 0xc0, !PT ;  /* 0x0000ffff0f107812 */ /* 0x000fc400078ec0ff */
[----:B------:R-:W-:Y:S02]  /*06b0*/  SHF.R.U32.HI R13, RZ, 0x14, R5 ;  /* 0x00000014ff0d7819 */ /* 0x000fe40000011605 */
[----:B------:R-:W-:Y:S01]  /*06c0*/  PRMT R2, R48, 0x9910, RZ ;  /* 0x0000991030027816 */ /* 0x000fe200000000ff */
[----:B------:R-:W-:Y:S01]  /*06d0*/  IMAD R16, R16, 0x2aab, RZ ;  /* 0x00002aab10107824 */ /* 0x000fe200078e02ff */
[----:B------:R-:W-:Y:S02]  /*06e0*/  SHF.R.U32.HI R76, RZ, 0x14, R9 ;  /* 0x00000014ff4c7819 */ /* 0x000fe40000011609 */
[----:B------:R-:W-:Y:S01]  /*06f0*/  PRMT R5, R13, 0x9910, RZ ;  /* 0x000099100d057816 */ /* 0x000fe200000000ff */
[----:B------:R-:W-:Y:S01]  /*0700*/  IMAD R2, R2, 0x60, RZ ;  /* 0x0000006002027824 */ /* 0x000fe200078e02ff */
[----:B------:R-:W-:Y:S02]  /*0710*/  SHF.R.U32.HI R74, RZ, 0x14, R74 ;  /* 0x00000014ff4a7819 */ /* 0x000fe4000001164a */
[----:B------:R-:W-:Y:S01]  /*0720*/  PRMT R9, R76, 0x9910, RZ ;  /* 0x000099104c097816 */ /* 0x000fe200000000ff */
[----:B------:R-:W-:Y:S01]  /*0730*/  IMAD R5, R5, 0x60, RZ ;  /* 0x0000006005057824 */ /* 0x000fe200078e02ff */
[----:B------:R-:W-:Y:S01]  /*0740*/  SHF.R.U32.HI R72, RZ, 0x14, R16 ;  /* 0x00000014ff487819 */ /* 0x000fe20000011610 */
[----:B------:R-:W-:Y:S01]  /*0750*/  IMAD.MOV R16, RZ, RZ, -R2 ;  /* 0x000000ffff107224 */ /* 0x000fe200078e0a02 */
[----:B------:R-:W-:Y:S01]  /*0760*/  PRMT R17, R74, 0x9910, RZ ;  /* 0x000099104a117816 */ /* 0x000fe200000000ff */
[----:B------:R-:W-:Y:S01]  /*0770*/  IMAD R2, R9, 0x60, RZ ;  /* 0x0000006009027824 */ /* 0x000fe200078e02ff */
[----:B------:R-:W-:-:S02]  /*0780*/  IADD3 R18, PT, PT, RZ, -R5, RZ ;  /* 0x80000005ff127210 */ /* 0x000fc40007ffe0ff */
[----:B------:R-:W-:Y:S01]  /*0790*/  PRMT R16, R16, 0x7710, RZ ;  /* 0x0000771010107816 */ /* 0x000fe200000000ff */
[----:B------:R-:W-:Y:S01]  /*07a0*/  IMAD R5, R17, 0x60, RZ ;  /* 0x0000006011057824 */ /* 0x000fe200078e02ff */
[----:B------:R-:W-:Y:S02]  /*07b0*/  IADD3 R2, PT, PT, RZ, -R2, RZ ;  /* 0x80000002ff027210 */ /* 0x000fe40007ffe0ff */
[----:B------:R-:W-:Y:S01]  /*07c0*/  PRMT R19, R72, 0x9910, RZ ;  /* 0x0000991048137816 */ /* 0x000fe200000000ff */
[----:B------:R-:W-:Y:S01]  /*07d0*/  IMAD.IADD R11, R11, 0x1, R16 ;  /* 0x000000010b0b7824 */ /* 0x000fe200078e0210 */
[----:B------:R-:W-:Y:S02]  /*07e0*/  IADD3 R16, PT, PT, RZ, -R5, RZ ;  /* 0x80000005ff107210 */ /* 0x000fe40007ffe0ff */
[----:B------:R-:W-:Y:S01]  /*07f0*/  PRMT R5, R2, 0x7710, RZ ;  /* 0x0000771002057816 */ /* 0x000fe200000000ff */
[----:B------:R-:W-:Y:S01]  /*0800*/  IMAD R9, R19, 0x60, RZ ;  /* 0x0000006013097824 */ /* 0x000fe200078e02ff */
[----:B------:R-:W-:Y:S01]  /*0810*/  PRMT R2, R16, 0x7710, RZ ;  /* 0x0000771010027816 */ /* 0x000fe200000000ff */
[----:B------:R-:W-:Y:S01]  /*0820*/  VIADD R19, R56, 0x16 ;  /* 0x0000001638137836 */ /* 0x000fe20000000000 */
[----:B------:R-:W-:Y:S01]  /*0830*/  PRMT R18, R18, 0x7710, RZ ;  /* 0x0000771012127816 */ /* 0x000fe200000000ff */
[----:B------:R-:W-:Y:S01]  /*0840*/  IMAD.IADD R46, R46, 0x1, R5 ;  /* 0x000000012e2e7824 */ /* 0x000fe200078e0205 */
[----:B------:R-:W-:Y:S01]  /*0850*/  LOP3.LUT R5, R38, 0xffff, RZ, 0xc0, !PT ;  /* 0x0000ffff26057812 */ /* 0x000fe200078ec0ff */
[----:B------:R-:W-:Y:S01]  /*0860*/  IMAD.MOV R9, RZ, RZ, -R9 ;  /* 0x000000ffff097224 */ /* 0x000fe200078e0a09 */
[----:B------:R-:W-:Y:S01]  /*0870*/  IADD3 R45, PT, PT, R45, R2, RZ ;  /* 0x000000022d2d7210 */ /* 0x000fe20007ffe0ff */
[----:B------:R-:W-:Y:S01]  /*0880*/  IMAD.IADD R47, R47, 0x1, R18 ;  /* 0x000000012f2f7824 */ /* 0x000fe200078e0212 */
[----:B------:R-:W-:Y:S01]  /*0890*/  LOP3.LUT R2, R27, 0xffff, RZ, 0xc0, !PT ;  /* 0x0000ffff1b027812 */ /* 0x000fe200078ec0ff */
[----:B------:R-:W-:Y:S01]  /*08a0*/  IMAD R5, R5, 0x2aab, RZ ;  /* 0x00002aab05057824 */ /* 0x000fe200078e02ff */
[----:B------:R-:W-:-:S02]  /*08b0*/  PRMT R16, R9, 0x7710, RZ ;  /* 0x0000771009107816 */ /* 0x000fc400000000ff */
[----:B------:R-:W-:Y:S01]  /*08c0*/  LOP3.LUT R9, R26, 0xffff, RZ, 0xc0, !PT ;  /* 0x0000ffff1a097812 */ /* 0x000fe200078ec0ff */
[----:B------:R-:W-:Y:S01]  /*08d0*/  IMAD R2, R2, 0x2aab, RZ ;  /* 0x00002aab02027824 */ /* 0x000fe200078e02ff */
[----:B------:R-:W-:Y:S01]  /*08e0*/  SHF.R.U32.HI R28, RZ, 0x14, R5 ;  /* 0x00000014ff1c7819 */ /* 0x000fe20000011605 */
[----:B------:R-:W-:Y:S01]  /*08f0*/  IMAD.IADD R15, R15, 0x1, R16 ;  /* 0x000000010f0f7824 */ /* 0x000fe200078e0210 */
[----:B------:R-:W-:Y:S01]  /*0900*/  LOP3.LUT R5, R22, 0xffff, RZ, 0xc0, !PT ;  /* 0x0000ffff16057812 */ /* 0x000fe200078ec0ff */
[----:B------:R-:W-:Y:S01]  /*0910*/  IMAD R9, R9, 0x2aab, RZ ;  /* 0x00002aab09097824 */ /* 0x000fe200078e02ff */
[----:B------:R-:W-:Y:S02]  /*0920*/  PRMT R17, R28, 0x9910, RZ ;  /* 0x000099101c117816 */ /* 0x000fe400000000ff */
[----:B------:R-:W-:Y:S01]  /*0930*/  SHF.R.U32.HI R70, RZ, 0x14, R2 ;  /* 0x00000014ff467819 */ /* 0x000fe20000011602 */
[----:B------:R-:W-:Y:S01]  /*0940*/  IMAD R5, R5, 0x2aab, RZ ;  /* 0x00002aab05057824 */ /* 0x000fe200078e02ff */
[----:B------:R-:W-:-:S02]  /*0950*/  MOV R2, R17 ;  /* 0x0000001100027202 */ /* 0x000fc40000000f00 */
[----:B------:R-:W-:Y:S02]  /*0960*/  LOP3.LUT R16, R25, 0xffff, RZ, 0xc0, !PT ;  /* 0x0000ffff19107812 */ /* 0x000fe400078ec0ff */
[----:B------:R-:W-:Y:S01]  /*0970*/  SHF.R.U32.HI R30, RZ, 0x14, R9 ;  /* 0x00000014ff1e7819 */ /* 0x000fe20000011609 */
[----:B------:R-:W-:Y:S01]  /*0980*/  IMAD R2, R2, 0x60, RZ ;  /* 0x0000006002027824 */ /* 0x000fe200078e02ff */
[----:B------:R-:W-:Y:S01]  /*0990*/  SHF.R.U32.HI R68, RZ, 0x14, R5 ;  /* 0x00000014ff447819 */ /* 0x000fe20000011605 */
[----:B------:R-:W-:Y:S01]  /*09a0*/  IMAD R16, R16, 0x2aab, RZ ;  /* 0x00002aab10107824 */ /* 0x000fe200078e02ff */
[----:B------:R-:W-:Y:S01]  /*09b0*/  PRMT R5, R70, 0x9910, RZ ;  /* 0x0000991046057816 */ /* 0x000fe200000000ff */
[----:B------:R-:W-:Y:S01]  /*09c0*/  IMAD.MOV R2, RZ, RZ, -R2 ;  /* 0x000000ffff027224 */ /* 0x000fe200078e0a02 */
[----:B------:R-:W-:Y:S02]  /*09d0*/  PRMT R9, R30, 0x9910, RZ ;  /* 0x000099101e097816 */ /* 0x000fe400000000ff */
[----:B------:R-:W-:-:S02]  /*09e0*/  SHF.R.U32.HI R32, RZ, 0x14, R16 ;  /* 0x00000014ff207819 */ /* 0x000fc40000011610 */
[----:B------:R-:W-:Y:S02]  /*09f0*/  PRMT R16, R68, 0x9910, RZ ;  /* 0x0000991044107816 */ /* 0x000fe400000000ff */
[----:B------:R-:W-:Y:S01]  /*0a00*/  PRMT R17, R2, 0x7710, RZ ;  /* 0x0000771002117816 */ /* 0x000fe200000000ff */
[----:B------:R-:W-:Y:S01]  /*0a10*/  IMAD R2, R5, 0x60, RZ ;  /* 0x0000006005027824 */ /* 0x000fe200078e02ff */
[----:B------:R-:W-:Y:S01]  /*0a20*/  PRMT R18, R32, 0x9910, RZ ;  /* 0x0000991020127816 */ /* 0x000fe200000000ff */
[----:B------:R-:W-:Y:S01]  /*0a30*/  IMAD R5, R9, 0x60, RZ ;  /* 0x0000006009057824 */ /* 0x000fe200078e02ff */
[----:B------:R-:W-:Y:S01]  /*0a40*/  IADD3 R38, PT, PT, R38, R17, RZ ;  /* 0x0000001126267210 */ /* 0x000fe20007ffe0ff */
[----:B------:R-:W-:Y:S01]  /*0a50*/  IMAD R9, R16, 0x60, RZ ;  /* 0x0000006010097824 */ /* 0x000fe200078e02ff */
[----:B------:R-:W-:Y:S01]  /*0a60*/  IADD3 R2, PT, PT, RZ, -R2, RZ ;  /* 0x80000002ff027210 */ /* 0x000fe20007ffe0ff */
[----:B------:R-:W-:Y:S01]  /*0a70*/  IMAD.MOV R5, RZ, RZ, -R5 ;  /* 0x000000ffff057224 */ /* 0x000fe200078e0a05 */
[----:B------:R-:W-:Y:S01]  /*0a80*/  IADD3 R23, PT, PT, R56, 0x14, RZ ;  /* 0x0000001438177810 */ /* 0x000fe20007ffe0ff */
[----:B------:R-:W-:Y:S01]  /*0a90*/  IMAD.MOV.U32 R17, RZ, RZ, R18 ;  /* 0x000000ffff117224 */ /* 0x000fe200078e0012 */
[----:B------:R-:W-:-:S02]  /*0aa0*/  IADD3 R9, PT, PT, RZ, -R9, RZ ;  /* 0x80000009ff097210 */ /* 0x000fc40007ffe0ff */
[----:B------:R-:W-:Y:S02]  /*0ab0*/  PRMT R5, R5, 0x7710, RZ ;  /* 0x0000771005057816 */ /* 0x000fe400000000ff */
[----:B------:R-:W-:Y:S02]  /*0ac0*/  PRMT R9, R9, 0x7710, RZ ;  /* 0x0000771009097816 */ /* 0x000fe400000000ff */
[----:B------:R-:W-:Y:S01]  /*0ad0*/  PRMT R16, R2, 0x7710, RZ ;  /* 0x0000771002107816 */ /* 0x000fe200000000ff */
[----:B------:R-:W-:Y:S01]  /*0ae0*/  IMAD R2, R17, 0x60, RZ ;  /* 0x0000006011027824 */ /* 0x000fe200078e02ff */
[----:B------:R-:W-:Y:S01]  /*0af0*/  IADD3 R18, PT, PT, R56, 0x15, RZ ;  /* 0x0000001538127810 */ /* 0x000fe20007ffe0ff */
[----:B------:R-:W-:Y:S01]  /*0b00*/  IMAD.IADD R26, R26, 0x1, R5 ;  /* 0x000000011a1a7824 */ /* 0x000fe200078e0205 */
[----:B------:R-:W-:Y:S01]  /*0b10*/  LOP3.LUT R5, R24, 0xffff, RZ, 0xc0, !PT ;  /* 0x0000ffff18057812 */ /* 0x000fe200078ec0ff */
[----:B------:R-:W-:Y:S01]  /*0b20*/  IMAD.MOV R2, RZ, RZ, -R2 ;  /* 0x000000ffff027224 */ /* 0x000fe200078e0a02 */
[----:B------:R-:W-:-:S02]  /*0b30*/  IADD3 R22, PT, PT, R22, R9, RZ ;  /* 0x0000000916167210 */ /* 0x000fc40007ffe0ff */
[----:B------:R-:W-:Y:S01]  /*0b40*/  IADD3 R27, PT, PT, R27, R16, RZ ;  /* 0x000000101b1b7210 */ /* 0x000fe20007ffe0ff */
[----:B------:R-:W-:Y:S01]  /*0b50*/  IMAD R5, R5, 0x2aab, RZ ;  /* 0x00002aab05057824 */ /* 0x000fe200078e02ff */
[----:B------:R-:W-:Y:S02]  /*0b60*/  LOP3.LUT R9, R23, 0xffff, RZ, 0xc0, !PT ;  /* 0x0000ffff17097812 */ /* 0x000fe400078ec0ff */
[----:B------:R-:W-:Y:S02]  /*0b70*/  LOP3.LUT R16, R18, 0xffff, RZ, 0xc0, !PT ;  /* 0x0000ffff12107812 */ /* 0x000fe400078ec0ff */
[----:B------:R-:W-:Y:S01]  /*0b80*/  PRMT R2, R2, 0x7710, RZ ;  /* 0x0000771002027816 */ /* 0x000fe200000000ff */
[----:B------:R-:W-:Y:S01]  /*0b90*/  IMAD R9, R9, 0x2aab, RZ ;  /* 0x00002aab09097824 */ /* 0x000fe200078e02ff */
[----:B------:R-:W-:Y:S01]  /*0ba0*/  LOP3.LUT R17, R19, 0xffff, RZ, 0xc0, !PT ;  /* 0x0000ffff13117812 */ /* 0x000fe200078ec0ff */
[----:B------:R-:W-:Y:S01]  /*0bb0*/  IMAD R16, R16, 0x2aab, RZ ;  /* 0x00002aab10107824 */ /* 0x000fe200078e02ff */
[----:B------:R-:W-:-:S02]  /*0bc0*/  SHF.R.U32.HI R66, RZ, 0x14, R5 ;  /* 0x00000014ff427819 */ /* 0x000fc40000011605 */
[----:B------:R-:W-:Y:S01]  /*0bd0*/  IADD3 R25, PT, PT, R25, R2, RZ ;  /* 0x0000000219197210 */ /* 0x000fe20007ffe0ff */
[----:B------:R-:W-:Y:S01]  /*0be0*/  IMAD R36, R17, 0x2aab, RZ ;  /* 0x00002aab11247824 */ /* 0x000fe200078e02ff */
[----:B------:R-:W-:Y:S02]  /*0bf0*/  SHF.R.U32.HI R34, RZ, 0x14, R9 ;  /* 0x00000014ff227819 */ /* 0x000fe40000011609 */
[----:B------:R-:W-:Y:S02]  /*0c00*/  LOP3.LUT R2, R56, 0xffff, RZ, 0xc0, !PT ;  /* 0x0000ffff38027812 */ /* 0x000fe400078ec0ff */
[----:B------:R-:W-:Y:S02]  /*0c10*/  SHF.R.U32.HI R64, RZ, 0x14, R16 ;  /* 0x00000014ff407819 */ /* 0x000fe40000011610 */
[----:B------:R-:W-:Y:S01]  /*0c20*/  PRMT R5, R66, 0x9910, RZ ;  /* 0x0000991042057816 */ /* 0x000fe200000000ff */
[----:B------:R-:W-:Y:S01]  /*0c30*/  IMAD R17, R2, 0x2aab, RZ ;  /* 0x00002aab02117824 */ /* 0x000fe200078e02ff */
[----:B------:R-:W-:-:S02]  /*0c40*/  PRMT R9, R34, 0x9910, RZ ;  /* 0x0000991022097816 */ /* 0x000fc400000000ff */
[----:B------:R-:W-:Y:S01]  /*0c50*/  PRMT R16, R64, 0x9910, RZ ;  /* 0x0000991040107816 */ /* 0x000fe200000000ff */
[----:B------:R-:W-:Y:S01]  /*0c60*/  IMAD R2, R5, 0x60, RZ ;  /* 0x0000006005027824 */ /* 0x000fe200078e02ff */
[----:B------:R-:W-:Y:S02]  /*0c70*/  SHF.R.U32.HI R36, RZ, 0x14, R36 ;  /* 0x00000014ff247819 */ /* 0x000fe40000011624 */
[----:B------:R-:W-:Y:S01]  /*0c80*/  MOV R5, R9 ;  /* 0x0000000900057202 */ /* 0x000fe20000000f00 */
[----:B------:R-:W-:Y:S01]  /*0c90*/  IMAD.MOV.U32 R9, RZ, RZ, R16 ;  /* 0x000000ffff097224 */ /* 0x000fe200078e0010 */
[----:B------:R-:W-:Y:S02]  /*0ca0*/  PRMT R20, R36, 0x9910, RZ ;  /* 0x0000991024147816 */ /* 0x000fe400000000ff */
[----:B------:R-:W-:Y:S02]  /*0cb0*/  SHF.R.U32.HI R17, RZ, 0x14, R17 ;  /* 0x00000014ff117819 */ /* 0x000fe40000011611 */
[----:B------:R-:W-:Y:S01]  /*0cc0*/  IADD3 R21, PT, PT, RZ, -R2, RZ ;  /* 0x80000002ff157210 */ /* 0x000fe20007ffe0ff */
[----:B------:R-:W-:Y:S01]  /*0cd0*/  IMAD R2, R5, 0x60, RZ ;  /* 0x0000006005027824 */ /* 0x000fe200078e02ff */
[----:B------:R-:W-:Y:S01]  /*0ce0*/  PRMT R16, R17, 0x9910, RZ ;  /* 0x0000991011107816 */ /* 0x000fe200000000ff */
[----:B------:R-:W-:Y:S01]  /*0cf0*/  IMAD R5, R9, 0x60, RZ ;  /* 0x0000006009057824 */ /* 0x000fe200078e02ff */
[----:B------:R-:W-:Y:S01]  /*0d00*/  PRMT R21, R21, 0x7710, RZ ;  /* 0x0000771015157816 */ /* 0x000fe200000000ff */
[----:B------:R-:W-:Y:S01]  /*0d10*/  IMAD R9, R20, 0x60, RZ ;  /* 0x0000006014097824 */ /* 0x000fe200078e02ff */
[----:B------:R-:W-:Y:S01]  /*0d20*/  LOP3.LUT R55, R55, 0x3, RZ, 0xc0, !PT ;  /* 0x0000000337377812 */ /* 0x000fe200078ec0ff */
[----:B------:R-:W-:Y:S01]  /*0d30*/  IMAD.MOV R20, RZ, RZ, -R2 ;  /* 0x000000ffff147224 */ /* 0x000fe200078e0a02 */
[----:B------:R-:W-:Y:S01]  /*0d40*/  IADD3 R5, PT, PT, RZ, -R5, RZ ;  /* 0x80000005ff057210 */ /* 0x000fe20007ffe0ff */
[----:B------:R-:W-:Y:S01]  /*0d50*/  IMAD R2, R16, 0x60, RZ ;  /* 0x0000006010027824 */ /* 0x000fe200078e02ff */
[----:B------:R-:W-:Y:S01]  /*0d60*/  IADD3 R9, PT, PT, RZ, -R9, RZ ;  /* 0x80000009ff097210 */ /* 0x000fe20007ffe0ff */
[----:B------:R-:W-:Y:S01]  /*0d70*/  IMAD R59, R55, 0x60, RZ ;  /* 0x00000060373b7824 */ /* 0x000fe200078e02ff */
[----:B------:R-:W-:-:S02]  /*0d80*/  PRMT R16, R20, 0x7710, RZ ;  /* 0x0000771014107816 */ /* 0x000fc400000000ff */
[----:B------:R-:W-:Y:S01]  /*0d90*/  PRMT R20, R9, 0x7710, RZ ;  /* 0x0000771009147816 */ /* 0x000fe200000000ff */
[--C-:B------:R-:W-:Y:S01]  /*0da0*/  IMAD R35, R64, 0x24000, R59.reuse ;  /* 0x0002400040237824 */ /* 0x100fe200078e023b */
[----:B------:R-:W-:Y:S01]  /*0db0*/  IADD3 R2, PT, PT, RZ, -R2, RZ ;  /* 0x80000002ff027210 */ /* 0x000fe20007ffe0ff */
[----:B------:R-:W-:Y:S01]  /*0dc0*/  IMAD.IADD R23, R23, 0x1, R16 ;  /* 0x0000000117177824 */ /* 0x000fe200078e0210 */
[----:B------:R-:W-:Y:S01]  /*0dd0*/  IADD3 R24, PT, PT, R24, R21, RZ ;  /* 0x0000001518187210 */ /* 0x000fe20007ffe0ff */
[----:B------:R-:W-:Y:S01]  /*0de0*/  IMAD.IADD R19, R19, 0x1, R20 ;  /* 0x0000000113137824 */ /* 0x000fe200078e0214 */
[----:B------:R-:W-:Y:S01]  /*0df0*/  PRMT R57, R2, 0x7710, RZ ;  /* 0x0000771002397816 */ /* 0x000fe200000000ff */
[C---:B------:R-:W-:Y:S01]  /*0e00*/  VIADD R2, R56.reuse, 0x19 ;  /* 0x0000001938027836 */ /* 0x040fe20000000000 */
[----:B------:R-:W-:Y:S01]  /*0e10*/  IADD3 R20, PT, PT, R56, 0x17, RZ ;  /* 0x0000001738147810 */ /* 0x000fe20007ffe0ff */
[--C-:B------:R-:W-:Y:S01]  /*0e20*/  IMAD R4, R4, 0x24000, R59.reuse ;  /* 0x0002400004047824 */ /* 0x100fe200078e023b */
[----:B------:R-:W-:Y:S01]  /*0e30*/  PRMT R5, R5, 0x7710, RZ ;  /* 0x0000771005057816 */ /* 0x000fe200000000ff */
[--C-:B------:R-:W-:Y:S01]  /*0e40*/  IMAD R52, R52, 0x24000, R59.reuse ;  /* 0x0002400034347824 */ /* 0x100fe200078e023b */
[----:B------:R-:W-:Y:S01]  /*0e50*/  IADD3 R21, PT, PT, R56, 0x18, RZ ;  /* 0x0000001838157810 */ /* 0x000fe20007ffe0ff */
[--C-:B------:R-:W-:Y:S01]  /*0e60*/  IMAD R8, R8, 0x24000, R59.reuse ;  /* 0x0002400008087824 */ /* 0x100fe200078e023b */
[----:B------:R-:W-:Y:S01]  /*0e70*/  IADD3 R16, PT, PT, R56, 0x1, RZ ;  /* 0x0000000138107810 */ /* 0x000fe20007ffe0ff */
[--C-:B------:R-:W-:Y:S01]  /*0e80*/  IMAD R10, R10, 0x24000, R59.reuse ;  /* 0x000240000a0a7824 */ /* 0x100fe200078e023b */
[C---:B------:R-:W-:Y:S01]  /*0e90*/  IADD3 R57, PT, PT, R56.reuse, R57, RZ ;  /* 0x0000003938397210 */ /* 0x040fe20007ffe0ff */
[----:B------:R-:W-:Y:S01]  /*0ea0*/  VIADD R56, R56, 0x1a ;  /* 0x0000001a38387836 */ /* 0x000fe20000000000 */
[----:B------:R-:W-:Y:S01]  /*0eb0*/  LOP3.LUT R9, R20, 0xffff, RZ, 0xc0, !PT ;  /* 0x0000ffff14097812 */ /* 0x000fe200078ec0ff */
[--C-:B------:R-:W-:Y:S01]  /*0ec0*/  IMAD R48, R48, 0x24000, R59.reuse ;  /* 0x0002400030307824 */ /* 0x100fe200078e023b */
[----:B------:R-:W-:Y:S01]  /*0ed0*/  IADD3 R18, PT, PT, R18, R5, RZ ;  /* 0x0000000512127210 */ /* 0x000fe20007ffe0ff */
[--C-:B------:R-:W-:Y:S01]  /*0ee0*/  IMAD R39, R72, 0x24000, R59.reuse ;  /* 0x0002400048277824 */ /* 0x100fe200078e023b */
[----:B------:R-:W-:Y:S01]  /*0ef0*/  LOP3.LUT R29, R21, 0xffff, RZ, 0xc0, !PT ;  /* 0x0000ffff151d7812 */ /* 0x000fe200078ec0ff */
[----:B------:R-:W-:Y:S01]  /*0f00*/  IMAD R9, R9, 0x2aab, RZ ;  /* 0x00002aab09097824 */ /* 0x000fe200078e02ff */
[----:B------:R-:W-:Y:S01]  /*0f10*/  LOP3.LUT R31, R2, 0xffff, RZ, 0xc0, !PT ;  /* 0x0000ffff021f7812 */ /* 0x000fe200078ec0ff */
[----:B------:R-:W-:Y:S01]  /*0f20*/  IMAD R28, R28, 0x24000, R59 ;  /* 0x000240001c1c7824 */ /* 0x000fe200078e023b */
[----:B------:R-:W-:Y:S01]  /*0f30*/  LOP3.LUT R5, R16, 0xffff, RZ, 0xc0, !PT ;  /* 0x0000ffff10057812 */ /* 0x000fe200078ec0ff */
[----:B------:R-:W-:Y:S01]  /*0f40*/  IMAD R29, R29, 0x2aab, RZ ;  /* 0x00002aab1d1d7824 */ /* 0x000fe200078e02ff */
[----:B------:R-:W-:Y:S01]  /*0f50*/  LOP3.LUT R33, R56, 0xffff, RZ, 0xc0, !PT ;  /* 0x0000ffff38217812 */ /* 0x000fe200078ec0ff */
[----:B------:R-:W-:Y:S01]  /*0f60*/  IMAD R31, R31, 0x2aab, RZ ;  /* 0x00002aab1f1f7824 */ /* 0x000fe200078e02ff */
[----:B------:R-:W-:Y:S01]  /*0f70*/  SHF.R.U32.HI R62, RZ, 0x14, R9 ;  /* 0x00000014ff3e7819 */ /* 0x000fe20000011609 */
[----:B------:R-:W-:Y:S01]  /*0f80*/  IMAD R5, R5, 0x2aab, RZ ;  /* 0x00002aab05057824 */ /* 0x000fe200078e02ff */
[----:B------:R-:W-:Y:S01]  /*0f90*/  SHF.R.U32.HI R40, RZ, 0x14, R29 ;  /* 0x00000014ff287819 */ /* 0x000fe2000001161d */
[----:B------:R-:W-:Y:S01]  /*0fa0*/  IMAD R33, R33, 0x2aab, RZ ;  /* 0x00002aab21217824 */ /* 0x000fe200078e02ff */
[----:B------:R-:W-:Y:S01]  /*0fb0*/  SHF.R.U32.HI R60, RZ, 0x14, R31 ;  /* 0x00000014ff3c7819 */ /* 0x000fe2000001161f */
[----:B------:R-:W-:Y:S01]  /*0fc0*/  IMAD R37, R62, 0x24000, R59 ;  /* 0x000240003e257824 */ /* 0x000fe200078e023b */
[----:B------:R-:W-:Y:S01]  /*0fd0*/  SHF.R.U32.HI R42, RZ, 0x14, R5 ;  /* 0x00000014ff2a7819 */ /* 0x000fe20000011605 */
[--C-:B------:R-:W-:Y:S01]  /*0fe0*/  IMAD R5, R6, 0x24000, R59.reuse ;  /* 0x0002400006057824 */ /* 0x100fe200078e023b */
[----:B------:R-:W-:Y:S01]  /*0ff0*/  PRMT R61, R62, 0x9910, RZ ;  /* 0x000099103e3d7816 */ /* 0x000fe200000000ff */
[----:B------:R-:W-:Y:S01]  /*1000*/  IMAD R9, R12, 0x24000, R59 ;  /* 0x000240000c097824 */ /* 0x000fe200078e023b */
[----:B------:R-:W-:Y:S01]  /*1010*/  SHF.R.U32.HI R58, RZ, 0x14, R33 ;  /* 0x00000014ff3a7819 */ /* 0x000fe20000011621 */
[--C-:B------:R-:W-:Y:S01]  /*1020*/  IMAD R41, R60, 0x24000, R59.reuse ;  /* 0x000240003c297824 */ /* 0x100fe200078e023b */
[----:B------:R-:W-:Y:S01]  /*1030*/  PRMT R63, R40, 0x9910, RZ ;  /* 0x00009910283f7816 */ /* 0x000fe200000000ff */
[--C-:B------:R-:W-:Y:S01]  /*1040*/  IMAD R6, R14, 0x24000, R59.reuse ;  /* 0x000240000e067824 */ /* 0x100fe200078e023b */
[----:B------:R-:W-:Y:S01]  /*1050*/  PRMT R64, R60, 0x9910, RZ ;  /* 0x000099103c407816 */ /* 0x000fe200000000ff */
[--C-:B------:R-:W-:Y:S01]  /*1060*/  IMAD R12, R13, 0x24000, R59.reuse ;  /* 0x000240000d0c7824 */ /* 0x100fe200078e023b */
[C---:B------:R-:W-:Y:S01]  /*1070*/  PRMT R62, R42.reuse, 0x9910, RZ ;  /* 0x000099102a3e7816 */ /* 0x040fe200000000ff */
[--C-:B------:R-:W-:Y:S01]  /*1080*/  IMAD R43, R42, 0x24000, R59.reuse ;  /* 0x000240002a2b7824 */ /* 0x100fe200078e023b */
[----:B------:R-:W-:Y:S01]  /*1090*/  PRMT R65, R58, 0x9910, RZ ;  /* 0x000099103a417816 */ /* 0x000fe200000000ff */
[----:B------:R-:W-:Y:S01]  /*10a0*/  IMAD R60, R61, 0x60, RZ ;  /* 0x000000603d3c7824 */ /* 0x000fe200078e02ff */
[----:B------:R-:W-:Y:S01]  /*10b0*/  MOV R61, R64 ;  /* 0x00000040003d7202 */ /* 0x000fe20000000f00 */
[--C-:B------:R-:W-:Y:S01]  /*10c0*/  IMAD R13, R76, 0x24000, R59.reuse ;  /* 0x000240004c0d7824 */ /* 0x100fe200078e023b */
[----:B------:R-:W-:Y:S01]  /*10d0*/  LOP3.LUT R46, R46, 0xffff, RZ, 0xc0, !PT ;  /* 0x0000ffff2e2e7812 */ /* 0x000fe200078ec0ff */
[--C-:B------:R-:W-:Y:S01]  /*10e0*/  IMAD R14, R74, 0x24000, R59.reuse ;  /* 0x000240004a0e7824 */ /* 0x100fe200078e023b */
[----:B------:R-:W-:Y:S01]  /*10f0*/  LOP3.LUT R45, R45, 0xffff, RZ, 0xc0, !PT ;  /* 0x0000ffff2d2d7812 */ /* 0x000fe200078ec0ff */
[--C-:B------:R-:W-:Y:S01]  /*1100*/  IMAD R29, R70, 0x24000, R59.reuse ;  /* 0x00024000461d7824 */ /* 0x100fe200078e023b */
[----:B------:R-:W-:Y:S01]  /*1110*/  LOP3.LUT R7, R7, 0xffff, RZ, 0xc0, !PT ;  /* 0x0000ffff07077812 */ /* 0x000fe200078ec0ff */
[--C-:B------:R-:W-:Y:S01]  /*1120*/  IMAD R30, R30, 0x24000, R59.reuse ;  /* 0x000240001e1e7824 */ /* 0x100fe200078e023b */
[----:B------:R-:W-:Y:S01]  /*1130*/  IADD3 R14, PT, PT, R45, R14, RZ ;  /* 0x0000000e2d0e7210 */ /* 0x000fe20007ffe0ff */
[--C-:B------:R-:W-:Y:S01]  /*1140*/  IMAD R31, R68, 0x24000, R59.reuse ;  /* 0x00024000441f7824 */ /* 0x100fe200078e023b */
[----:B------:R-:W-:Y:S01]  /*1150*/  LOP3.LUT R45, R38, 0xffff, RZ, 0xc0, !PT ;  /* 0x0000ffff262d7812 */ /* 0x000fe200078ec0ff */
        /* <DEDUP_REMOVED lines=10> */
[----:B------:R-:W-:Y:S01]  /*1200*/  IMAD R42, R58, 0x24000, R59 ;  /* 0x000240003a2a7824 */ /* 0x000fe200078e023b */
[----:B------:R-:W-:Y:S01]  /*1210*/  MOV R59, R63 ;  /* 0x0000003f003b7202 */ /* 0x000fe20000000f00 */
[----:B------:R-:W-:Y:S01]  /*1220*/  IMAD.MOV R60, RZ, RZ, -R60 ;  /* 0x000000ffff3c7224 */ /* 0x000fe200078e0a3c */
[----:B------:R-:W-:Y:S01]  /*1230*/  MOV R58, R62 ;  /* 0x0000003e003a7202 */ /* 0x000fe20000000f00 */
[----:B------:R-:W-:Y:S01]  /*1240*/  IMAD.IADD R13, R46, 0x1, R13 ;  /* 0x000000012e0d7824 */ /* 0x000fe200078e020d */
[----:B------:R-:W-:Y:S01]  /*1250*/  MOV R62, R65 ;  /* 0x00000041003e7202 */ /* 0x000fe20000000f00 */
[----:B------:R-:W-:Y:S01]  /*1260*/  IMAD R59, R59, 0x60, RZ ;  /* 0x000000603b3b7824 */ /* 0x000fe200078e02ff */
[----:B------:R-:W-:Y:S01]  /*1270*/  PRMT R63, R60, 0x7710, RZ ;  /* 0x000077103c3f7816 */ /* 0x000fe200000000ff */
[----:B------:R-:W-:Y:S01]  /*1280*/  IMAD R58, R58, 0x60, RZ ;  /* 0x000000603a3a7824 */ /* 0x000fe200078e02ff */
[----:B------:R-:W-:Y:S01]  /*1290*/  LOP3.LUT R46, R15, 0xffff, RZ, 0xc0, !PT ;  /* 0x0000ffff0f2e7812 */ /* 0x000fe200078ec0ff */
[----:B------:R-:W-:Y:S01]  /*12a0*/  IMAD R60, R61, 0x60, RZ ;  /* 0x000000603d3c7824 */ /* 0x000fe200078e02ff */
[----:B------:R-:W-:Y:S01]  /*12b0*/  IADD3 R59, PT, PT, RZ, -R59, RZ ;  /* 0x8000003bff3b7210 */ /* 0x000fe20007ffe0ff */
[----:B------:R-:W-:Y:S01]  /*12c0*/  IMAD R61, R62, 0x60, RZ ;  /* 0x000000603e3d7824 */ /* 0x000fe200078e02ff */
[----:B------:R-:W-:Y:S01]  /*12d0*/  IADD3 R15, PT, PT, R46, R39, RZ ;  /* 0x000000272e0f7210 */ /* 0x000fe20007ffe0ff */
[----:B------:R-:W-:Y:S01]  /*12e0*/  IMAD.MOV R58, RZ, RZ, -R58 ;  /* 0x000000ffff3a7224 */ /* 0x000fe200078e0a3a */
[----:B------:R-:W-:Y:S01]  /*12f0*/  IADD3 R62, PT, PT, RZ, -R60, RZ ;  /* 0x8000003cff3e7210 */ /* 0x000fe20007ffe0ff */
[----:B------:R-:W-:Y:S01]  /*1300*/  IMAD.IADD R20, R20, 0x1, R63 ;  /* 0x0000000114147824 */ /* 0x000fe200078e023f */
[----:B------:R-:W-:Y:S01]  /*1310*/  PRMT R60, R59, 0x7710, RZ ;  /* 0x000077103b3c7816 */ /* 0x000fe200000000ff */
[----:B------:R-:W0:Y:S01]  /*1320*/  LDC R39, c[0x0][0x38c] ;  /* 0x0000e300ff277b82 */ /* 0x000e220000000800 */
[----:B------:R-:W-:Y:S01]  /*1330*/  IADD3 R63, PT, PT, RZ, -R61, RZ ;  /* 0x8000003dff3f7210 */ /* 0x000fe20007ffe0ff */
[----:B------:R-:W-:Y:S01]  /*1340*/  IMAD.IADD R28, R45, 0x1, R28 ;  /* 0x000000012d1c7824 */ /* 0x000fe200078e021c */
[----:B------:R-:W-:Y:S01]  /*1350*/  PRMT R59, R58, 0x7710, RZ ;  /* 0x000077103a3b7816 */ /* 0x000fe200000000ff */
[----:B------:R-:W-:Y:S01]  /*1360*/  IMAD.IADD R7, R7, 0x1, R52 ;  /* 0x0000000107077824 */ /* 0x000fe200078e0234 */
[----:B------:R-:W-:Y:S01]  /*1370*/  LOP3.LUT R58, R57, 0xffff, RZ, 0xc0, !PT ;  /* 0x0000ffff393a7812 */ /* 0x000fe200078ec0ff */
[----:B------:R-:W-:Y:S01]  /*1380*/  IMAD.IADD R10, R51, 0x1, R10 ;  /* 0x00000001330a7824 */ /* 0x000fe200078e020a */
[----:B------:R-:W-:Y:S01]  /*1390*/  PRMT R61, R62, 0x7710, RZ ;  /* 0x000077103e3d7816 */ /* 0x000fe200000000ff */
[----:B------:R-:W-:Y:S01]  /*13a0*/  IMAD.IADD R31, R22, 0x1, R31 ;  /* 0x00000001161f7824 */ /* 0x000fe200078e021f */
[----:B------:R-:W-:Y:S01]  /*13b0*/  PRMT R57, R63, 0x7710, RZ ;  /* 0x000077103f397816 */ /* 0x000fe200000000ff */
[----:B------:R-:W-:Y:S01]  /*13c0*/  IMAD R58, R55, 0x60, R58 ;  /* 0x00000060373a7824 */ /* 0x000fe200078e023a */
[----:B------:R-:W-:Y:S01]  /*13d0*/  IADD3 R21, PT, PT, R21, R60, RZ ;  /* 0x0000003c15157210 */ /* 0x000fe20007ffe0ff */
[----:B------:R-:W-:Y:S01]  /*13e0*/  IMAD.IADD R2, R2, 0x1, R61 ;  /* 0x0000000102027824 */ /* 0x000fe200078e023d */
[----:B------:R-:W-:Y:S01]  /*13f0*/  IADD3 R16, PT, PT, R16, R59, RZ ;  /* 0x0000003b10107210 */ /* 0x000fe20007ffe0ff */
[----:B------:R-:W-:Y:S01]  /*1400*/  IMAD R55, R17, 0x24000, RZ ;  /* 0x0002400011377824 */ /* 0x000fe200078e02ff */
[----:B------:R-:W-:Y:S01]  /*1410*/  IADD3 R17, PT, PT, R56, R57, RZ ;  /* 0x0000003938117210 */ /* 0x000fe20007ffe0ff */
[----:B------:R-:W-:Y:S01]  /*1420*/  IMAD.IADD R34, R23, 0x1, R34 ;  /* 0x0000000117227824 */ /* 0x000fe200078e0222 */
[----:B------:R-:W-:-:S02]  /*1430*/  LOP3.LUT R56, R53, 0xffff, RZ, 0xc0, !PT ;  /* 0x0000ffff35387812 */ /* 0x000fc400078ec0ff */
[----:B------:R-:W-:Y:S02]  /*1440*/  CS2R R72, SRZ ;  /* 0x0000000000487805 */ /* 0x000fe4000001ff00 */
[----:B------:R-:W-:Y:S02]  /*1450*/  LOP3.LUT R53, R54, 0xffff, RZ, 0xc0, !PT ;  /* 0x0000ffff36357812 */ /* 0x000fe400078ec0ff */
[----:B------:R-:W-:Y:S02]  /*1460*/  CS2R R68, SRZ ;  /* 0x0000000000447805 */ /* 0x000fe4000001ff00 */
[----:B------:R-:W-:Y:S02]  /*1470*/  LOP3.LUT R2, R2, 0xffff, RZ, 0xc0, !PT ;  /* 0x0000ffff02027812 */ /* 0x000fe400078ec0ff */
[----:B------:R-:W-:Y:S02]  /*1480*/  CS2R R66, SRZ ;  /* 0x0000000000427805 */ /* 0x000fe4000001ff00 */
[----:B------:R-:W-:-:S02]  /*1490*/  LOP3.LUT R57, R3, 0xffff, RZ, 0xc0, !PT ;  /* 0x0000ffff03397812 */ /* 0x000fc400078ec0ff */
[----:B------:R-:W-:Y:S02]  /*14a0*/  CS2R R60, SRZ ;  /* 0x00000000003c7805 */ /* 0x000fe4000001ff00 */
[----:B------:R-:W-:Y:S02]  /*14b0*/  IADD3 R6, PT, PT, R53, R6, RZ ;  /* 0x0000000635067210 */ /* 0x000fe40007ffe0ff */
[----:B------:R-:W-:Y:S02]  /*14c0*/  CS2R R74, SRZ ;  /* 0x00000000004a7805 */ /* 0x000fe4000001ff00 */
[----:B------:R-:W-:Y:S01]  /*14d0*/  LOP3.LUT R53, R50, 0xffff, RZ, 0xc0, !PT ;  /* 0x0000ffff32357812 */ /* 0x000fe200078ec0ff */
[----:B------:R-:W-:Y:S01]  /*14e0*/  IMAD.IADD R4, R57, 0x1, R4 ;  /* 0x0000000139047824 */ /* 0x000fe200078e0204 */
[----:B------:R-:W-:Y:S01]  /*14f0*/  LOP3.LUT R50, R49, 0xffff, RZ, 0xc0, !PT ;  /* 0x0000ffff31327812 */ /* 0x000fe200078ec0ff */
[----:B------:R-:W-:Y:S01]  /*1500*/  HFMA2 R57, -RZ, RZ, 0, 0 ;  /* 0x00000000ff397431 */ /* 0x000fe200000001ff */
[----:B------:R-:W-:-:S02]  /*1510*/  LOP3.LUT R20, R20, 0xffff, RZ, 0xc0, !PT ;  /* 0x0000ffff14147812 */ /* 0x000fc400078ec0ff */
[----:B------:R-:W-:Y:S02]  /*1520*/  CS2R R70, SRZ ;  /* 0x0000000000467805 */ /* 0x000fe4000001ff00 */
[----:B------:R-:W-:Y:S02]  /*1530*/  LOP3.LUT R17, R17, 0xffff, RZ, 0xc0, !PT ;  /* 0x0000ffff11117812 */ /* 0x000fe400078ec0ff */
[----:B------:R-:W-:Y:S02]  /*1540*/  CS2R R64, SRZ ;  /* 0x0000000000407805 */ /* 0x000fe4000001ff00 */
[----:B------:R-:W-:Y:S01]  /*1550*/  IADD3 R41, PT, PT, R2, R41, RZ ;  /* 0x0000002902297210 */ /* 0x000fe20007ffe0ff */
[----:B------:R-:W-:Y:S01]  /*1560*/  IMAD.U32 R2, RZ, RZ, UR6 ;  /* 0x00000006ff027e24 */ /* 0x000fe2000f8e00ff */
[----:B------:R-:W-:Y:S01]  /*1570*/  LOP3.LUT R45, R0, 0x1f, RZ, 0xc0, !PT ;  /* 0x0000001f002d7812 */ /* 0x000fe200078ec0ff */
[----:B------:R-:W-:Y:S01]  /*1580*/  IMAD.IADD R37, R20, 0x1, R37 ;  /* 0x0000000114257824 */ /* 0x000fe200078e0225 */
[----:B------:R-:W-:Y:S01]  /*1590*/  LOP3.LUT R11, R11, 0xffff, RZ, 0xc0, !PT ;  /* 0x0000ffff0b0b7812 */ /* 0x000fe200078ec0ff */
[----:B------:R-:W-:Y:S01]  /*15a0*/  IMAD.IADD R42, R17, 0x1, R42 ;  /* 0x00000001112a7824 */ /* 0x000fe200078e022a */
[----:B------:R-:W-:Y:S01]  /*15b0*/  LOP3.LUT R47, R47, 0xffff, RZ, 0xc0, !PT ;  /* 0x0000ffff2f2f7812 */ /* 0x000fe200078ec0ff */
[----:B------:R-:W-:Y:S01]  /*15c0*/  IMAD R2, R45, 0xc, R2 ;  /* 0x0000000c2d027824 */ /* 0x000fe200078e0202 */
[----:B------:R-:W-:-:S02]  /*15d0*/  LOP3.LUT R27, R26, 0xffff, RZ, 0xc0, !PT ;  /* 0x0000ffff1a1b7812 */ /* 0x000fc400078ec0ff */
[----:B------:R-:W-:Y:S02]  /*15e0*/  LOP3.LUT R25, R25, 0xffff, RZ, 0xc0, !PT ;  /* 0x0000ffff19197812 */ /* 0x000fe400078ec0ff */
[----:B------:R-:W-:Y:S02]  /*15f0*/  LOP3.LUT R18, R18, 0xffff, RZ, 0xc0, !PT ;  /* 0x0000ffff12127812 */ /* 0x000fe400078ec0ff */
[----:B------:R-:W-:Y:S02]  /*1600*/  LOP3.LUT R19, R19, 0xffff, RZ, 0xc0, !PT ;  /* 0x0000ffff13137812 */ /* 0x000fe400078ec0ff */
[----:B------:R-:W-:Y:S02]  /*1610*/  LOP3.LUT R21, R21, 0xffff, RZ, 0xc0, !PT ;  /* 0x0000ffff15157812 */ /* 0x000fe400078ec0ff */
[----:B------:R-:W-:Y:S02]  /*1620*/  LOP3.LUT R16, R16, 0xffff, RZ, 0xc0, !PT ;  /* 0x0000ffff10107812 */ /* 0x000fe400078ec0ff */
[----:B------:R-:W-:Y:S01]  /*1630*/  LOP3.LUT R3, R58, R55, RZ, 0xfc, !PT ;  /* 0x000000373a037212 */ /* 0x000fe200078efcff */
[----:B------:R-:W-:Y:S01]  /*1640*/  HFMA2 R55, -RZ, RZ, 0, 0 ;  /* 0x00000000ff377431 */ /* 0x000fe200000001ff */
[----:B------:R-:W-:-:S02]  /*1650*/  IADD3 R8, PT, PT, R53, R8, RZ ;  /* 0x0000000835087210 */ /* 0x000fc40007ffe0ff */
[----:B------:R-:W-:Y:S02]  /*1660*/  CS2R R58, SRZ ;  /* 0x00000000003a7805 */ /* 0x000fe4000001ff00 */
[----:B------:R-:W-:Y:S02]  /*1670*/  IADD3 R9, PT, PT, R50, R9, RZ ;  /* 0x0000000932097210 */ /* 0x000fe40007ffe0ff */
[----:B------:R-:W-:Y:S02]  /*1680*/  CS2R R50, SRZ ;  /* 0x0000000000327805 */ /* 0x000fe4000001ff00 */
[----:B------:R-:W-:Y:S02]  /*1690*/  IADD3 R29, PT, PT, R38, R29, RZ ;  /* 0x0000001d261d7210 */ /* 0x000fe40007ffe0ff */
[----:B------:R-:W-:Y:S02]  /*16a0*/  CS2R R52, SRZ ;  /* 0x0000000000347805 */ /* 0x000fe4000001ff00 */
[----:B------:R-:W-:Y:S01]  /*16b0*/  IADD3 R33, PT, PT, R24, R33, RZ ;  /* 0x0000002118217210 */ /* 0x000fe20007ffe0ff */
[----:B------:R-:W-:Y:S01]  /*16c0*/  IMAD.MOV.U32 R24, RZ, RZ, RZ ;  /* 0x000000ffff187224 */ /* 0x000fe200078e00ff */
[----:B------:R-:W-:-:S02]  /*16d0*/  IADD3 R5, PT, PT, R56, R5, RZ ;  /* 0x0000000538057210 */ /* 0x000fc40007ffe0ff */
[----:B------:R-:W-:Y:S02]  /*16e0*/  IADD3 R11, PT, PT, R11, R48, RZ ;  /* 0x000000300b0b7210 */ /* 0x000fe40007ffe0ff */
[----:B------:R-:W-:Y:S02]  /*16f0*/  IADD3 R12, PT, PT, R47, R12, RZ ;  /* 0x0000000c2f0c7210 */ /* 0x000fe40007ffe0ff */
[----:B------:R-:W-:Y:S02]  /*1700*/  IADD3 R30, PT, PT, R27, R30, RZ ;  /* 0x0000001e1b1e7210 */ /* 0x000fe40007ffe0ff */
[----:B------:R-:W-:Y:S02]  /*1710*/  IADD3 R32, PT, PT, R25, R32, RZ ;  /* 0x0000002019207210 */ /* 0x000fe40007ffe0ff */
[----:B------:R-:W-:Y:S02]  /*1720*/  IADD3 R35, PT, PT, R18, R35, RZ ;  /* 0x0000002312237210 */ /* 0x000fe40007ffe0ff */
[----:B------:R-:W-:-:S02]  /*1730*/  IADD3 R36, PT, PT, R19, R36, RZ ;  /* 0x0000002413247210 */ /* 0x000fc40007ffe0ff */
[----:B------:R-:W-:Y:S02]  /*1740*/  IADD3 R40, PT, PT, R21, R40, RZ ;  /* 0x0000002815287210 */ /* 0x000fe40007ffe0ff */
[----:B------:R-:W-:Y:S02]  /*1750*/  IADD3 R43, PT, PT, R16, R43, RZ ;  /* 0x0000002b102b7210 */ /* 0x000fe40007ffe0ff */
[----:B------:R-:W-:Y:S02]  /*1760*/  MOV R63, RZ ;  /* 0x000000ff003f7202 */ /* 0x000fe40000000f00 */
[----:B--2---:R-:W-:Y:S02]  /*1770*/  MOV R38, UR10 ;  /* 0x0000000a00267c02 */ /* 0x004fe40008000f00 */
[----:B0---4-:R-:W-:-:S07]  /*1780*/  LOP3.LUT R46, R0, 0x3e0, RZ, 0xc0, !PT ;  /* 0x000003e0002e7812 */ /* 0x011fce00078ec0ff */
.L_x_2:
[----:B------:R-:W-:Y:S06]  /*1790*/  BAR.SYNC.DEFER_BLOCKING 0x0 ;  /* 0x0000000000007b1d */ /* 0x000fec0000010000 */
[----:B------:R-:W-:Y:S04]  /*17a0*/  BSSY.RECONVERGENT B0, `(.L_x_0) ;  /* 0x0000064000007945 */ /* 0x000fe80003800200 */
[----:B------:R-:W-:Y:S05]  /*17b0*/  @P1 BRA `(.L_x_1) ;  /* 0x0000000400881947 */ /* 0x000fea0003800000 */
[----:B------:R-:W0:Y:S01]  /*17c0*/  @P0 LDC.64 R16, c[0x0][0x380] ;  /* 0x0000e000ff100b82 */ /* 0x000e220000000a00 */
[----:B------:R-:W-:Y:S02]  /*17d0*/  HFMA2 R18, -RZ, RZ, 0, 0 ;  /* 0x00000000ff127431 */ /* 0x000fe400000001ff */
[----:B0-----:R-:W-:-:S05]  /*17e0*/  @P0 IMAD.WIDE R16, R44, 0x4, R16 ;  /* 0x000000042c100825 */ /* 0x001fca00078e0210 */
[----:B------:R-:W2:Y:S01]  /*17f0*/  @P0 LDG.E.CONSTANT R18, desc[UR8][R16.64] ;  /* 0x0000000810120981 */ /* 0x000ea2000c1e9900 */
[----:B------:R-:W-:Y:S01]  /*1800*/  MOV R21, 0x400 ;  /* 0x0000040000157802 */ /* 0x000fe20000000f00 */
[----:B------:R-:W0:Y:S01]  /*1810*/  S2R R20, SR_CgaCtaId ;  /* 0x0000000000147919 */ /* 0x000e220000008800 */
[----:B------:R-:W1:Y:S02]  /*1820*/  S2R R0, SR_TID.X ;  /* 0x0000000000007919 */ /* 0x000e640000002100 */
[----:B0-----:R-:W-:Y:S02]  /*1830*/  LEA R19, R20, R21, 0x18 ;  /* 0x0000001514137211 */ /* 0x001fe400078ec0ff */
[----:B-1----:R-:W-:-:S03]  /*1840*/  ISETP.GT.U32.AND P2, PT, R0, 0xa, PT ;  /* 0x0000000a0000780c */ /* 0x002fc60003f44070 */
[----:B------:R-:W-:-:S05]  /*1850*/  IMAD R19, R0, 0x4, R19 ;  /* 0x0000000400137824 */ /* 0x000fca00078e0213 */
[----:B--2---:R0:W-:Y:S05]  /*1860*/  STS [R19], R18 ;  /* 0x0000001213007388 */ /* 0x0041ea0000000800 */
[----:B------:R-:W-:Y:S05]  /*1870*/  @P2 BRA `(.L_x_1) ;  /* 0x0000000400582947 */ /* 0x000fea0003800000 */
[----:B------:R-:W-:-:S05]  /*1880*/  IMAD.WIDE.U32 R16, R3, 0x4, R38 ;  /* 0x0000000403107825 */ /* 0x000fca00078e0026 */
[----:B------:R1:W2:Y:S01]  /*1890*/  LDG.E.CONSTANT R25, desc[UR8][R16.64] ;  /* 0x0000000810197981 */ /* 0x0002a2000c1e9900 */
[----:B0-----:R-:W-:-:S05]  /*18a0*/  IMAD.WIDE.U32 R18, R43, 0x4, R38 ;  /* 0x000000042b127825 */ /* 0x001fca00078e0026 */
[----:B------:R0:W3:Y:S01]  /*18b0*/  LDG.E.CONSTANT R27, desc[UR8][R18.64] ;  /* 0x00000008121b7981 */ /* 0x0000e2000c1e9900 */
[----:B-1----:R-:W-:-:S05]  /*18c0*/  IMAD.WIDE.U32 R16, R4, 0x4, R38 ;  /* 0x0000000404107825 */ /* 0x002fca00078e0026 */
[----:B------:R1:W4:Y:S01]  /*18d0*/  LDG.E.CONSTANT R26, desc[UR8][R16.64] ;  /* 0x00000008101a7981 */ /* 0x000322000c1e9900 */
[----:B0-----:R-:W-:-:S05]  /*18e0*/  IMAD.WIDE.U32 R18, R5, 0x4, R38 ;  /* 0x0000000405127825 */ /* 0x001fca00078e0026 */
[----:B------:R-:W5:Y:S01]  /*18f0*/  LDG.E.CONSTANT R49, desc[UR8][R18.64] ;  /* 0x0000000812317981 */ /* 0x000f62000c1e9900 */
[----:B-1----:R-:W-:-:S05]  /*1900*/  IMAD.WIDE.U32 R16, R6, 0x4, R38 ;  /* 0x0000000406107825 */ /* 0x002fca00078e0026 */
[----:B------:R0:W5:Y:S01]  /*1910*/  LDG.E.CONSTANT R48, desc[UR8][R16.64] ;  /* 0x0000000810307981 */ /* 0x000162000c1e9900 */
[----:B------:R-:W-:Y:S01]  /*1920*/  IMAD.WIDE.U32 R22, R8, 0x4, R38 ;  /* 0x0000000408167825 */ /* 0x000fe200078e0026 */
[----:B------:R-:W-:-:S05]  /*1930*/  IADD3 R21, PT, PT, R21, 0xc0, RZ ;  /* 0x000000c015157810 */ /* 0x000fca0007ffe0ff */
[----:B------:R-:W5:Y:S01]  /*1940*/  LDG.E.CONSTANT R22, desc[UR8][R22.64] ;  /* 0x0000000816167981 */ /* 0x000f62000c1e9900 */
[----:B0-----:R-:W-:Y:S01]  /*1950*/  IMAD.WIDE.U32 R16, R9, 0x4, R38 ;  /* 0x0000000409107825 */ /* 0x001fe200078e0026 */
[----:B------:R-:W-:-:S04]  /*1960*/  LEA R21, R20, R21, 0x18 ;  /* 0x0000001514157211 */ /* 0x000fc800078ec0ff */
[----:B------:R0:W5:Y:S01]  /*1970*/  LDG.E.CONSTANT R23, desc[UR8][R16.64] ;  /* 0x0000000810177981 */ /* 0x000162000c1e9900 */
[----:B------:R-:W-:Y:S02]  /*1980*/  IMAD R20, R0, 0x6c, R21 ;  /* 0x0000006c00147824 */ /* 0x000fe400078e0215 */
[----:B0-----:R-:W-:-:S05]  /*1990*/  IMAD.WIDE.U32 R16, R11, 0x4, R38 ;  /* 0x000000040b107825 */ /* 0x001fca00078e0026 */
[----:B------:R0:W5:Y:S02]  /*19a0*/  LDG.E.CONSTANT R47, desc[UR8][R16.64] ;  /* 0x00000008102f7981 */ /* 0x000164000c1e9900 */
[----:B0-----:R-:W-:-:S04]  /*19b0*/  IMAD.WIDE.U32 R16, R13, 0x4, R38 ;  /* 0x000000040d107825 */ /* 0x001fc800078e0026 */
[----:B------:R-:W-:-:S05]  /*19c0*/  IMAD.WIDE.U32 R18, R7, 0x4, R38 ;  /* 0x0000000407127825 */ /* 0x000fca00078e0026 */
[----:B------:R0:W5:Y:S02]  /*19d0*/  LDG.E.CONSTANT R21, desc[UR8][R18.64] ;  /* 0x0000000812157981 */ /* 0x000164000c1e9900 */
[--C-:B0-----:R-:W-:Y:S02]  /*19e0*/  IMAD.WIDE.U32 R18, R10, 0x4, R38.reuse ;  /* 0x000000040a127825 */ /* 0x101fe400078e0026 */
[----:B----4-:R0:W-:Y:S04]  /*19f0*/  STS [R20+0x8], R26 ;  /* 0x0000081a14007388 */ /* 0x0101e80000000800 */
[----:B0-----:R0:W4:Y:S02]  /*1a00*/  LDG.E.CONSTANT R26, desc[UR8][R16.64] ;  /* 0x00000008101a7981 */ /* 0x001124000c1e9900 */
[----:B0-----:R-:W-:-:S05]  /*1a10*/  IMAD.WIDE.U32 R16, R15, 0x4, R38 ;  /* 0x000000040f107825 */ /* 0x001fca00078e0026 */
[----:B------:R0:W4:Y:S02]  /*1a20*/  LDG.E.CONSTANT R54, desc[UR8][R16.64] ;  /* 0x0000000810367981 */ /* 0x000124000c1e9900 */
[----:B0-----:R-:W-:-:S05]  /*1a30*/  IMAD.WIDE.U32 R16, R28, 0x4, R38 ;  /* 0x000000041c107825 */ /* 0x001fca00078e0026 */
[----:B------:R0:W4:Y:S04]  /*1a40*/  LDG.E.CONSTANT R56, desc[UR8][R16.64] ;  /* 0x0000000810387981 */ /* 0x000128000c1e9900 */
[----:B--2---:R1:W-:Y:S01]  /*1a50*/  STS [R20], R25 ;  /* 0x0000001914007388 */ /* 0x0043e20000000800 */
[----:B0-----:R-:W-:-:S03]  /*1a60*/  IMAD.WIDE.U32 R16, R29, 0x4, R38 ;  /* 0x000000041d107825 */ /* 0x001fc600078e0026 */
[----:B-1----:R0:W2:Y:S04]  /*1a70*/  LDG.E.CONSTANT R25, desc[UR8][R18.64] ;  /* 0x0000000812197981 */ /* 0x0020a8000c1e9900 */
[----:B------:R1:W2:Y:S01]  /*1a80*/  LDG.E.CONSTANT R62, desc[UR8][R16.64] ;  /* 0x00000008103e7981 */ /* 0x0002a2000c1e9900 */
[----:B0-----:R-:W-:-:S04]  /*1a90*/  IMAD.WIDE.U32 R18, R12, 0x4, R38 ;  /* 0x000000040c127825 */ /* 0x001fc800078e0026 */
[--C-:B-1----:R-:W-:Y:S01]  /*1aa0*/  IMAD.WIDE.U32 R16, R30, 0x4, R38.reuse ;  /* 0x000000041e107825 */ /* 0x102fe200078e0026 */
[----:B---3--:R0:W-:Y:S04]  /*1ab0*/  STS [R20+0x4], R27 ;  /* 0x0000041b14007388 */ /* 0x0081e80000000800 */
[----:B-----5:R1:W-:Y:S04]  /*1ac0*/  STS [R20+0xc], R49 ;  /* 0x00000c3114007388 */ /* 0x0203e80000000800 */
[----:B0-----:R0:W3:Y:S04]  /*1ad0*/  LDG.E.CONSTANT R27, desc[UR8][R18.64] ;  /* 0x00000008121b7981 */ /* 0x0010e8000c1e9900 */
[----:B-1----:R1:W5:Y:S01]  /*1ae0*/  LDG.E.CONSTANT R49, desc[UR8][R16.64] ;  /* 0x0000000810317981 */ /* 0x002362000c1e9900 */
[----:B0-----:R-:W-:-:S04]  /*1af0*/  IMAD.WIDE.U32 R18, R14, 0x4, R38 ;  /* 0x000000040e127825 */ /* 0x001fc800078e0026 */
[----:B-1----:R-:W-:Y:S01]  /*1b00*/  IMAD.WIDE.U32 R16, R31, 0x4, R38 ;  /* 0x000000041f107825 */ /* 0x002fe200078e0026 */
[----:B------:R0:W-:Y:S04]  /*1b10*/  STS [R20+0x10], R48 ;  /* 0x0000103014007388 */ /* 0x0001e80000000800 */
[----:B------:R-:W5:Y:S04]  /*1b20*/  LDG.E.CONSTANT R77, desc[UR8][R18.64] ;  /* 0x00000008124d7981 */ /* 0x000f68000c1e9900 */
[----:B0-----:R-:W5:Y:S04]  /*1b30*/  LDG.E.CONSTANT R48, desc[UR8][R16.64] ;  /* 0x0000000810307981 */ /* 0x001f68000c1e9900 */
[----:B------:R1:W-:Y:S04]  /*1b40*/  STS [R20+0x14], R21 ;  /* 0x0000141514007388 */ /* 0x0003e80000000800 */
[----:B------:R1:W-:Y:S04]  /*1b50*/  STS [R20+0x18], R22 ;  /* 0x0000181614007388 */ /* 0x0003e80000000800 */
[----:B------:R1:W-:Y:S04]  /*1b60*/  STS [R20+0x1c], R23 ;  /* 0x00001c1714007388 */ /* 0x0003e80000000800 */
[----:B------:R1:W-:Y:S01]  /*1b70*/  STS [R20+0x24], R47 ;  /* 0x0000242f14007388 */ /* 0x0003e20000000800 */
[----:B------:R-:W-:-:S03]  /*1b80*/  ISETP.NE.AND P2, PT, R0, 0xa, PT ;  /* 0x0000000a0000780c */ /* 0x000fc60003f45270 */
[----:B----4-:R1:W-:Y:S04]  /*1b90*/  STS [R20+0x2c], R26 ;  /* 0x00002c1a14007388 */ /* 0x0103e80000000800 */
[----:B------:R1:W-:Y:S04]  /*1ba0*/  STS [R20+0x34], R54 ;  /* 0x0000343614007388 */ /* 0x0003e80000000800 */
[----:B------:R1:W-:Y:S04]  /*1bb0*/  STS [R20+0x38], R56 ;  /* 0x0000383814007388 */ /* 0x0003e80000000800 */
[----:B--2---:R1:W-:Y:S04]  /*1bc0*/  STS [R20+0x20], R25 ;  /* 0x0000201914007388 */ /* 0x0043e80000000800 */
[----:B------:R1:W-:Y:S04]  /*1bd0*/  STS [R20+0x3c], R62 ;  /* 0x00003c3e14007388 */ /* 0x0003e80000000800 */
[----:B---3--:R1:W-:Y:S04]  /*1be0*/  STS [R20+0x28], R27 ;  /* 0x0000281b14007388 */ /* 0x0083e80000000800 */
[----:B-----5:R1:W-:Y:S04]  /*1bf0*/  STS [R20+0x40], R49 ;  /* 0x0000403114007388 */ /* 0x0203e80000000800 */
[----:B------:R1:W-:Y:S04]  /*1c00*/  STS [R20+0x30], R77 ;  /* 0x0000304d14007388 */ /* 0x0003e80000000800 */
[----:B------:R1:W-:Y:S01]  /*1c10*/  STS [R20+0x44], R48 ;  /* 0x0000443014007388 */ /* 0x0003e20000000800 */
[----:B------:R-:W-:Y:S05]  /*1c20*/  @!P2 BRA `(.L_x_1) ;  /* 0x00000000006ca947 */ /* 0x000fea0003800000 */
[----:B------:R-:W-:-:S04]  /*1c30*/  IMAD.WIDE.U32 R18, R34, 0x4, R38 ;  /* 0x0000000422127825 */ /* 0x000fc800078e0026 */
[--C-:B------:R-:W-:Y:S01]  /*1c40*/  IMAD.WIDE.U32 R16, R35, 0x4, R38.reuse ;  /* 0x0000000423107825 */ /* 0x100fe200078e0026 */
[----:B-1----:R0:W2:Y:S03]  /*1c50*/  LDG.E.CONSTANT R25, desc[UR8][R18.64] ;  /* 0x0000000812197981 */ /* 0x0020a6000c1e9900 */
[--C-:B------:R-:W-:Y:S01]  /*1c60*/  IMAD.WIDE.U32 R22, R33, 0x4, R38.reuse ;  /* 0x0000000421167825 */ /* 0x100fe200078e0026 */
[----:B------:R1:W3:Y:S03]  /*1c70*/  LDG.E.CONSTANT R47, desc[UR8][R16.64] ;  /* 0x00000008102f7981 */ /* 0x0002e6000c1e9900 */
[--C-:B------:R-:W-:Y:S01]  /*1c80*/  IMAD.WIDE.U32 R26, R32, 0x4, R38.reuse ;  /* 0x00000004201a7825 */ /* 0x100fe200078e0026 */
[----:B------:R4:W5:Y:S03]  /*1c90*/  LDG.E.CONSTANT R21, desc[UR8][R22.64] ;  /* 0x0000000816157981 */ /* 0x000966000c1e9900 */
[----:B0-----:R-:W-:-:S02]  /*1ca0*/  IMAD.WIDE.U32 R18, R37, 0x4, R38 ;  /* 0x0000000425127825 */ /* 0x001fc400078e0026 */
[----:B------:R-:W5:Y:S02]  /*1cb0*/  LDG.E.CONSTANT R27, desc[UR8][R26.64] ;  /* 0x000000081a1b7981 */ /* 0x000f64000c1e9900 */
[--C-:B-1----:R-:W-:Y:S02]  /*1cc0*/  IMAD.WIDE.U32 R16, R40, 0x4, R38.reuse ;  /* 0x0000000428107825 */ /* 0x102fe400078e0026 */
[----:B------:R0:W5:Y:S02]  /*1cd0*/  LDG.E.CONSTANT R77, desc[UR8][R18.64] ;  /* 0x00000008124d7981 */ /* 0x000164000c1e9900 */
[--C-:B----4-:R-:W-:Y:S02]  /*1ce0*/  IMAD.WIDE.U32 R22, R36, 0x4, R38.reuse ;  /* 0x0000000424167825 */ /* 0x110fe400078e0026 */
[----:B------:R1:W4:Y:S04]  /*1cf0*/  LDG.E.CONSTANT R48, desc[UR8][R16.64] ;  /* 0x0000000810307981 */ /* 0x000328000c1e9900 */
[----:B------:R-:W4:Y:S01]  /*1d00*/  LDG.E.CONSTANT R49, desc[UR8][R22.64] ;  /* 0x0000000816317981 */ /* 0x000f22000c1e9900 */
[----:B0-----:R-:W-:-:S04]  /*1d10*/  IMAD.WIDE.U32 R18, R41, 0x4, R38 ;  /* 0x0000000429127825 */ /* 0x001fc800078e0026 */
[----:B-1----:R-:W-:Y:S01]  /*1d20*/  IMAD.WIDE.U32 R16, R42, 0x4, R38 ;  /* 0x000000042a107825 */ /* 0x002fe200078e0026 */
[----:B------:R-:W4:Y:S04]  /*1d30*/  LDG.E.CONSTANT R26, desc[UR8][R18.64] ;  /* 0x00000008121a7981 */ /* 0x000f28000c1e9900 */
[----:B------:R-:W4:Y:S04]  /*1d40*/  LDG.E.CONSTANT R54, desc[UR8][R16.64] ;  /* 0x0000000810367981 */ /* 0x000f28000c1e9900 */
[----:B--2---:R2:W-:Y:S04]  /*1d50*/  STS [R20+0x50], R25 ;  /* 0x0000501914007388 */ /* 0x0045e80000000800 */
[----:B---3--:R2:W-:Y:S04]  /*1d60*/  STS [R20+0x54], R47 ;  /* 0x0000542f14007388 */ /* 0x0085e80000000800 */
[----:B-----5:R2:W-:Y:S04]  /*1d70*/  STS [R20+0x4c], R21 ;  /* 0x00004c1514007388 */ /* 0x0205e80000000800 */
[----:B------:R2:W-:Y:S04]  /*1d80*/  STS [R20+0x48], R27 ;  /* 0x0000481b14007388 */ /* 0x0005e80000000800 */
[----:B------:R2:W-:Y:S04]  /*1d90*/  STS [R20+0x5c], R77 ;  /* 0x00005c4d14007388 */ /* 0x0005e80000000800 */
[----:B----4-:R2:W-:Y:S04]  /*1da0*/  STS [R20+0x60], R48 ;  /* 0x0000603014007388 */ /* 0x0105e80000000800 */
[----:B------:R2:W-:Y:S04]  /*1db0*/  STS [R20+0x58], R49 ;  /* 0x0000583114007388 */ /* 0x0005e80000000800 */
[----:B------:R2:W-:Y:S04]  /*1dc0*/  STS [R20+0x64], R26 ;  /* 0x0000641a14007388 */ /* 0x0005e80000000800 */
[----:B------:R2:W-:Y:S02]  /*1dd0*/  STS [R20+0x68], R54 ;  /* 0x0000683614007388 */ /* 0x0005e40000000800 */
.L_x_1:
[----:B------:R-:W-:Y:S05]  /*1de0*/  BSYNC.RECONVERGENT B0 ;  /* 0x0000000000007941 */ /* 0x000fea0003800200 */
.L_x_0:
[----:B------:R-:W-:Y:S01]  /*1df0*/  BAR.SYNC.DEFER_BLOCKING 0x0 ;  /* 0x0000000000007b1d */ /* 0x000fe20000010000 */
[----:B------:R-:W-:Y:S01]  /*1e00*/  UIADD3 UR4, UPT, UPT, UR4, 0x1, URZ ;  /* 0x0000000104047890 */ /* 0x000fe2000fffe0ff */
[----:B------:R-:W-:Y:S01]  /*1e10*/  IADD3 R38, P2, PT, R38, 0x600, RZ ;  /* 0x0000060026267810 */ /* 0x000fe20007f5e0ff */
[----:B------:R-:W-:Y:S02]  /*1e20*/  VIADD R44, R44, 0x1 ;  /* 0x000000012c2c7836 */ /* 0x000fe40000000000 */
[----:B------:R-:W-:Y:S01]  /*1e30*/  UISETP.NE.AND UP0, UPT, UR4, 0x180, UPT ;  /* 0x000001800400788c */ /* 0x000fe2000bf05270 */
[----:B------:R-:W-:Y:S01]  /*1e40*/  IADD3.X R39, PT, PT, RZ, R39, RZ, P2, !PT ;  /* 0x00000027ff277210 */ /* 0x000fe200017fe4ff */
[----:B-1----:R-:W-:Y:S04]  /*1e50*/  LDS R62, [R2] ;  /* 0x00000000023e7984 */ /* 0x002fe80000000800 */
[----:B------:R-:W-:Y:S04]  /*1e60*/  LDS R56, [R2+0x4] ;  /* 0x0000040002387984 */ /* 0x000fe80000000800 */
[----:B--2---:R-:W1:Y:S04]  /*1e70*/  LDS.128 R20, [R46+UR5+0x10] ;  /* 0x000010052e147984 */ /* 0x004e680008000c00 */
[----:B0-----:R-:W0:Y:S04]  /*1e80*/  LDS.128 R16, [R46+UR5] ;  /* 0x000000052e107984 */ /* 0x001e280008000c00 */
[----:B------:R-:W2:Y:S04]  /*1e90*/  LDS R54, [R2+0x8] ;  /* 0x0000080002367984 */ /* 0x000ea80000000800 */
[----:B------:R-:W-:Y:S04]  /*1ea0*/  LDS R47, [R2+0x180] ;  /* 0x00018000022f7984 */ /* 0x000fe80000000800 */
[----:B------:R-:W-:Y:S04]  /*1eb0*/  LDS R48, [R2+0x184] ;  /* 0x0001840002307984 */ /* 0x000fe80000000800 */
[----:B------:R-:W-:Y:S01]  /*1ec0*/  LDS R49, [R2+0x188] ;  /* 0x0001880002317984 */ /* 0x000fe20000000800 */
[-C--:B-1----:R-:W-:Y:S01]  /*1ed0*/  FFMA R74, R62, R20.reuse, R74 ;  /* 0x000000143e4a7223 */ /* 0x082fe2000000004a */
[----:B------:R-:W-:Y:S01]  /*1ee0*/  FFMA R73, R56, R20, R73 ;  /* 0x0000001438497223 */ /* 0x000fe20000000049 */
[C---:B------:R-:W-:Y:S01]  /*1ef0*/  FFMA R60, R62.reuse, R21, R60 ;  /* 0x000000153e3c7223 */ /* 0x040fe2000000003c */
[----:B------:R-:W-:Y:S01]  /*1f00*/  FFMA R67, R62, R22, R67 ;  /* 0x000000163e437223 */ /* 0x000fe20000000043 */
[C---:B0-----:R-:W-:Y:S01]  /*1f10*/  FFMA R53, R16.reuse, R62, R53 ;  /* 0x0000003e10357223 */ /* 0x041fe20000000035 */
[----:B------:R-:W-:Y:S01]  /*1f20*/  FFMA R52, R16, R56, R52 ;  /* 0x0000003810347223 */ /* 0x000fe20000000034 */
[-C--:B------:R-:W-:Y:S01]  /*1f30*/  FFMA R58, R62, R17.reuse, R58 ;  /* 0x000000113e3a7223 */ /* 0x080fe2000000003a */
[-C--:B------:R-:W-:Y:S01]  /*1f40*/  FFMA R57, R56, R17.reuse, R57 ;  /* 0x0000001138397223 */ /* 0x080fe20000000039 */
[----:B--2---:R-:W-:Y:S01]  /*1f50*/  FFMA R59, R16, R54, R59 ;  /* 0x00000036103b7223 */ /* 0x004fe2000000003b */
[----:B------:R-:W-:Y:S01]  /*1f60*/  FFMA R65, R54, R17, R65 ;  /* 0x0000001136417223 */ /* 0x000fe20000000041 */
[-C--:B------:R-:W-:Y:S01]  /*1f70*/  FFMA R64, R62, R18.reuse, R64 ;  /* 0x000000123e407223 */ /* 0x080fe20000000040 */
[-C--:B------:R-:W-:Y:S01]  /*1f80*/  FFMA R63, R56, R18.reuse, R63 ;  /* 0x00000012383f7223 */ /* 0x080fe2000000003f */
[----:B------:R-:W-:Y:S01]  /*1f90*/  FFMA R71, R54, R18, R71 ;  /* 0x0000001236477223 */ /* 0x000fe20000000047 */
[-C--:B------:R-:W-:Y:S01]  /*1fa0*/  FFMA R70, R62, R19.reuse, R70 ;  /* 0x000000133e467223 */ /* 0x080fe20000000046 */
[-C--:B------:R-:W-:Y:S01]  /*1fb0*/  FFMA R69, R56, R19.reuse, R69 ;  /* 0x0000001338457223 */ /* 0x080fe20000000045 */
[C---:B------:R-:W-:Y:S01]  /*1fc0*/  FFMA R75, R54.reuse, R19, R75 ;  /* 0x00000013364b7223 */ /* 0x040fe2000000004b */
[----:B------:R-:W-:Y:S01]  /*1fd0*/  FFMA R20, R54, R20, R24 ;  /* 0x0000001436147223 */ /* 0x000fe20000000018 */
[----:B------:R-:W0:Y:S01]  /*1fe0*/  LDS.128 R16, [R46+UR5+0x30] ;  /* 0x000030052e107984 */ /* 0x000e220008000c00 */
[----:B------:R-:W-:Y:S01]  /*1ff0*/  FFMA R51, R62, R23, R51 ;  /* 0x000000173e337223 */ /* 0x000fe20000000033 */
[-C--:B------:R-:W-:Y:S01]  /*2000*/  FFMA R61, R56, R21.reuse, R61 ;  /* 0x00000015383d7223 */ /* 0x080fe2000000003d */
[----:B------:R-:W-:Y:S01]  /*2010*/  FFMA R66, R54, R21, R66 ;  /* 0x0000001536427223 */ /* 0x000fe20000000042 */
[----:B------:R-:W1:Y:S01]  /*2020*/  LDS.128 R24, [R46+UR5+0x20] ;  /* 0x000020052e187984 */ /* 0x000e620008000c00 */
[-C--:B------:R-:W-:Y:S01]  /*2030*/  FFMA R68, R56, R22.reuse, R68 ;  /* 0x0000001638447223 */ /* 0x080fe20000000044 */
[----:B------:R-:W-:Y:S01]  /*2040*/  FFMA R72, R54, R22, R72 ;  /* 0x0000001636487223 */ /* 0x000fe20000000048 */
[-C--:B------:R-:W-:Y:S01]  /*2050*/  FFMA R50, R56, R23.reuse, R50 ;  /* 0x0000001738327223 */ /* 0x080fe20000000032 */
[----:B------:R-:W-:Y:S01]  /*2060*/  FFMA R54, R54, R23, R55 ;  /* 0x0000001736367223 */ /* 0x000fe20000000037 */
[----:B------:R-:W-:Y:S04]  /*2070*/  LDS R56, [R2+0x300] ;  /* 0x0003000002387984 */ /* 0x000fe80000000800 */
[----:B------:R-:W-:Y:S01]  /*2080*/  LDS R55, [R2+0x308] ;  /* 0x0003080002377984 */ /* 0x000fe20000000800 */
[-C--:B0-----:R-:W-:Y:S01]  /*2090*/  FFMA R74, R47, R16.reuse, R74 ;  /* 0x000000102f4a7223 */ /* 0x081fe2000000004a */
[-C--:B------:R-:W-:Y:S01]  /*20a0*/  FFMA R73, R48, R16.reuse, R73 ;  /* 0x0000001030497223 */ /* 0x080fe20000000049 */
[C---:B------:R-:W-:Y:S01]  /*20b0*/  FFMA R62, R49.reuse, R16, R20 ;  /* 0x00000010313e7223 */ /* 0x040fe20000000014 */
[----:B------:R-:W-:Y:S01]  /*20c0*/  FFMA R66, R49, R17, R66 ;  /* 0x0000001131427223 */ /* 0x000fe20000000042 */
[C---:B-1----:R-:W-:Y:S01]  /*20d0*/  FFMA R53, R24.reuse, R47, R53 ;  /* 0x0000002f18357223 */ /* 0x042fe20000000035 */
[C---:B------:R-:W-:Y:S01]  /*20e0*/  FFMA R52, R24.reuse, R48, R52 ;  /* 0x0000003018347223 */ /* 0x040fe20000000034 */
[----:B------:R-:W-:Y:S01]  /*20f0*/  FFMA R59, R24, R49, R59 ;  /* 0x00000031183b7223 */ /* 0x000fe2000000003b */
[-C--:B------:R-:W-:Y:S01]  /*2100*/  FFMA R58, R47, R25.reuse, R58 ;  /* 0x000000192f3a7223 */ /* 0x080fe2000000003a */
[CC--:B------:R-:W-:Y:S01]  /*2110*/  FFMA R57, R48.reuse, R25.reuse, R57 ;  /* 0x0000001930397223 */ /* 0x0c0fe20000000039 */
[----:B------:R-:W-:Y:S01]  /*2120*/  FFMA R65, R49, R25, R65 ;  /* 0x0000001931417223 */ /* 0x000fe20000000041 */
[-C--:B------:R-:W-:Y:S01]  /*2130*/  FFMA R64, R47, R26.reuse, R64 ;  /* 0x0000001a2f407223 */ /* 0x080fe20000000040 */
[CC--:B------:R-:W-:Y:S01]  /*2140*/  FFMA R63, R48.reuse, R26.reuse, R63 ;  /* 0x0000001a303f7223 */ /* 0x0c0fe2000000003f */
[----:B------:R-:W-:Y:S01]  /*2150*/  FFMA R71, R49, R26, R71 ;  /* 0x0000001a31477223 */ /* 0x000fe20000000047 */
[-C--:B------:R-:W-:Y:S01]  /*2160*/  FFMA R70, R47, R27.reuse, R70 ;  /* 0x0000001b2f467223 */ /* 0x080fe20000000046 */
[CC--:B------:R-:W-:Y:S01]  /*2170*/  FFMA R69, R48.reuse, R27.reuse, R69 ;  /* 0x0000001b30457223 */ /* 0x0c0fe20000000045 */
[C---:B------:R-:W-:Y:S01]  /*2180*/  FFMA R75, R49.reuse, R27, R75 ;  /* 0x0000001b314b7223 */ /* 0x040fe2000000004b */
[----:B------:R-:W-:Y:S01]  /*2190*/  LDS R16, [R2+0x304] ;  /* 0x0003040002107984 */ /* 0x000fe20000000800 */
[-C--:B------:R-:W-:Y:S01]  /*21a0*/  FFMA R72, R49, R18.reuse, R72 ;  /* 0x0000001231487223 */ /* 0x080fe20000000048 */
[CC--:B------:R-:W-:Y:S01]  /*21b0*/  FFMA R60, R47.reuse, R17.reuse, R60 ;  /* 0x000000112f3c7223 */ /* 0x0c0fe2000000003c */
[C---:B------:R-:W-:Y:S01]  /*21c0*/  FFMA R61, R48.reuse, R17, R61 ;  /* 0x00000011303d7223 */ /* 0x040fe2000000003d */
[----:B------:R-:W0:Y:S01]  /*21d0*/  LDS.128 R24, [R46+UR5+0x50] ;  /* 0x000050052e187984 */ /* 0x000e220008000c00 */
[CC--:B------:R-:W-:Y:S01]  /*21e0*/  FFMA R67, R47.reuse, R18.reuse, R67 ;  /* 0x000000122f437223 */ /* 0x0c0fe20000000043 */
[C---:B------:R-:W-:Y:S01]  /*21f0*/  FFMA R68, R48.reuse, R18, R68 ;  /* 0x0000001230447223 */ /* 0x040fe20000000044 */
[-C--:B------:R-:W-:Y:S01]  /*2200*/  FFMA R51, R47, R19.reuse, R51 ;  /* 0x000000132f337223 */ /* 0x080fe20000000033 */
[----:B------:R-:W1:Y:S01]  /*2210*/  LDS.128 R20, [R46+UR5+0x40] ;  /* 0x000040052e147984 */ /* 0x000e620008000c00 */
[-C--:B------:R-:W-:Y:S01]  /*2220*/  FFMA R50, R48, R19.reuse, R50 ;  /* 0x0000001330327223 */ /* 0x080fe20000000032 */
[----:B------:R-:W-:Y:S01]  /*2230*/  FFMA R54, R49, R19, R54 ;  /* 0x0000001331367223 */ /* 0x000fe20000000036 */
[-C--:B0-----:R-:W-:Y:S01]  /*2240*/  FFMA R74, R56, R24.reuse, R74 ;  /* 0x00000018384a7223 */ /* 0x081fe2000000004a */
[-C--:B------:R-:W-:Y:S01]  /*2250*/  FFMA R73, R16, R24.reuse, R73 ;  /* 0x0000001810497223 */ /* 0x080fe20000000049 */
[C---:B------:R-:W-:Y:S01]  /*2260*/  FFMA R24, R55.reuse, R24, R62 ;  /* 0x0000001837187223 */ /* 0x040fe2000000003e */
[C---:B------:R-:W-:Y:S01]  /*2270*/  FFMA R66, R55.reuse, R25, R66 ;  /* 0x0000001937427223 */ /* 0x040fe20000000042 */
[C---:B-1----:R-:W-:Y:S01]  /*2280*/  FFMA R59, R20.reuse, R55, R59 ;  /* 0x00000037143b7223 */ /* 0x042fe2000000003b */
[C---:B------:R-:W-:Y:S01]  /*2290*/  FFMA R65, R55.reuse, R21, R65 ;  /* 0x0000001537417223 */ /* 0x040fe20000000041 */
[C---:B------:R-:W-:Y:S01]  /*22a0*/  FFMA R71, R55.reuse, R22, R71 ;  /* 0x0000001637477223 */ /* 0x040fe20000000047 */
[C---:B------:R-:W-:Y:S01]  /*22b0*/  FFMA R75, R55.reuse, R23, R75 ;  /* 0x00000017374b7223 */ /* 0x040fe2000000004b */
[C---:B------:R-:W-:Y:S01]  /*22c0*/  FFMA R72, R55.reuse, R26, R72 ;  /* 0x0000001a37487223 */ /* 0x040fe20000000048 */
[C---:B------:R-:W-:Y:S01]  /*22d0*/  FFMA R53, R20.reuse, R56, R53 ;  /* 0x0000003814357223 */ /* 0x040fe20000000035 */
[----:B------:R-:W-:Y:S01]  /*22e0*/  FFMA R52, R20, R16, R52 ;  /* 0x0000001014347223 */ /* 0x000fe20000000034 */
[-C--:B------:R-:W-:Y:S01]  /*22f0*/  FFMA R58, R56, R21.reuse, R58 ;  /* 0x00000015383a7223 */ /* 0x080fe2000000003a */
        /* <DEDUP_REMOVED lines=10> */
[-C--:B------:R-:W-:Y:S01]  /*23a0*/  FFMA R50, R16, R27.reuse, R50 ;  /* 0x0000001b10327223 */ /* 0x080fe20000000032 */
[----:B------:R-:W-:Y:S01]  /*23b0*/  FFMA R55, R55, R27, R54 ;  /* 0x0000001b37377223 */ /* 0x000fe20000000036 */
[----:B------:R-:W-:Y:S06]  /*23c0*/  BRA.U UP0, `(.L_x_2) ;  /* 0xfffffff100f07547 */ /* 0x000fec000b83ffff */
[----:B------:R-:W0:Y:S01]  /*23d0*/  S2R R10, SR_CTAID.X ;  /* 0x00000000000a7919 */ /* 0x000e220000002500 */
[----:B------:R-:W1:Y:S01]  /*23e0*/  LDC.64 R6, c[0x0][0x398] ;  /* 0x0000e600ff067b82 */ /* 0x000e620000000a00 */
[----:B0-----:R-:W-:-:S04]  /*23f0*/  LOP3.LUT R2, R10, 0x3, RZ, 0xc0, !PT ;  /* 0x000000030a027812 */ /* 0x001fc800078ec0ff */
[----:B------:R-:W-:-:S03]  /*2400*/  LEA R5, R2, R45, 0x5 ;  /* 0x0000002d02057211 */ /* 0x000fc600078e28ff */
[----:B------:R-:W0:Y:S02]  /*2410*/  LDC.64 R2, c[0x0][0x390] ;  /* 0x0000e400ff027b82 */ /* 0x000e240000000a00 */
[----:B------:R-:W-:-:S04]  /*2420*/  IMAD R5, R5, 0x3, RZ ;  /* 0x0000000305057824 */ /* 0x000fc800078e02ff */
[----:B-1----:R-:W-:-:S05]  /*2430*/  IMAD.WIDE.U32 R6, R5, 0x4, R6 ;  /* 0x0000000405067825 */ /* 0x002fca00078e0006 */
[----:B------:R-:W2:Y:S04]  /*2440*/  LDG.E.CONSTANT R9, desc[UR8][R6.64] ;  /* 0x0000000806097981 */ /* 0x000ea8000c1e9900 */
[----:B------:R-:W3:Y:S04]  /*2450*/  LDG.E.CONSTANT R8, desc[UR8][R6.64+0x4] ;  /* 0x0000040806087981 */ /* 0x000ee8000c1e9900 */
[----:B------:R1:W4:Y:S01]  /*2460*/  LDG.E.CONSTANT R4, desc[UR8][R6.64+0x8] ;  /* 0x0000080806047981 */ /* 0x000322000c1e9900 */
[----:B------:R-:W-:Y:S02]  /*2470*/  SHF.R.U32.HI R0, RZ, 0x5, R0 ;  /* 0x00000005ff007819 */ /* 0x000fe40000011600 */
[----:B------:R-:W-:-:S04]  /*2480*/  SHF.R.U32.HI R11, RZ, 0x2, R10 ;  /* 0x00000002ff0b7819 */ /* 0x000fc8000001160a */
[----:B------:R-:W-:-:S05]  /*2490*/  LEA R0, R11, R0, 0x2 ;  /* 0x000000000b007211 */ /* 0x000fca00078e10ff */
[----:B------:R-:W-:-:S04]  /*24a0*/  IMAD R5, R0, 0xc00, R5 ;  /* 0x00000c0000057824 */ /* 0x000fc800078e0205 */
[----:B0-----:R-:W-:-:S04]  /*24b0*/  IMAD.WIDE.U32 R2, R5, 0x4, R2 ;  /* 0x0000000405027825 */ /* 0x001fc800078e0002 */
[--C-:B--2---:R-:W-:Y:S01]  /*24c0*/  FADD R58, R58, R9.reuse ;  /* 0x000000093a3a7221 */ /* 0x104fe20000000000 */
[--C-:B------:R-:W-:Y:S01]  /*24d0*/  FADD R64, R64, R9.reuse ;  /* 0x0000000940407221 */ /* 0x100fe20000000000 */
[--C-:B------:R-:W-:Y:S01]  /*24e0*/  FADD R70, R70, R9.reuse ;  /* 0x0000000946467221 */ /* 0x100fe20000000000 */
[--C-:B------:R-:W-:Y:S01]  /*24f0*/  FADD R53, R53, R9.reuse ;  /* 0x0000000935357221 */ /* 0x100fe20000000000 */
[--C-:B------:R-:W-:Y:S01]  /*2500*/  FADD R74, R74, R9.reuse ;  /* 0x000000094a4a7221 */ /* 0x100fe20000000000 */
[--C-:B------:R-:W-:Y:S01]  /*2510*/  FADD R60, R60, R9.reuse ;  /* 0x000000093c3c7221 */ /* 0x100fe20000000000 */
[--C-:B------:R-:W-:Y:S01]  /*2520*/  FADD R67, R67, R9.reuse ;  /* 0x0000000943437221 */ /* 0x100fe20000000000 */
[----:B------:R-:W-:Y:S01]  /*2530*/  FADD R51, R51, R9 ;  /* 0x0000000933337221 */ /* 0x000fe20000000000 */
[----:B------:R-:W-:Y:S01]  /*2540*/  FMNMX R5, RZ, R58, !PT ;  /* 0x0000003aff057209 */ /* 0x000fe20007800000 */
[--C-:B---3--:R-:W-:Y:S01]  /*2550*/  FADD R52, R52, R8.reuse ;  /* 0x0000000834347221 */ /* 0x108fe20000000000 */
[----:B-1----:R-:W-:Y:S01]  /*2560*/  FMNMX R7, RZ, R64, !PT ;  /* 0x00000040ff077209 */ /* 0x002fe20007800000 */
[--C-:B------:R-:W-:Y:S01]  /*2570*/  FADD R57, R57, R8.reuse ;  /* 0x0000000839397221 */ /* 0x100fe20000000000 */
[----:B------:R-:W-:Y:S01]  /*2580*/  FMNMX R9, RZ, R70, !PT ;  /* 0x00000046ff097209 */ /* 0x000fe20007800000 */
[--C-:B------:R-:W-:Y:S01]  /*2590*/  FADD R63, R63, R8.reuse ;  /* 0x000000083f3f7221 */ /* 0x100fe20000000000 */
[--C-:B------:R-:W-:Y:S01]  /*25a0*/  FADD R69, R69, R8.reuse ;  /* 0x0000000845457221 */ /* 0x100fe20000000000 */
[--C-:B------:R-:W-:Y:S01]  /*25b0*/  FADD R73, R73, R8.reuse ;  /* 0x0000000849497221 */ /* 0x100fe20000000000 */
[--C-:B------:R-:W-:Y:S01]  /*25c0*/  FADD R61, R61, R8.reuse ;  /* 0x000000083d3d7221 */ /* 0x100fe20000000000 */
[--C-:B------:R-:W-:Y:S01]  /*25d0*/  FADD R68, R68, R8.reuse ;  /* 0x0000000844447221 */ /* 0x100fe20000000000 */
[----:B------:R-:W-:Y:S01]  /*25e0*/  FADD R8, R50, R8 ;  /* 0x0000000832087221 */ /* 0x000fe20000000000 */
[----:B------:R0:W-:Y:S01]  /*25f0*/  STG.E desc[UR8][R2.64+0x600], R5 ;  /* 0x0006000502007986 */ /* 0x0001e2000c101908 */
[----:B------:R-:W-:Y:S01]  /*2600*/  FMNMX R11, RZ, R74, !PT ;  /* 0x0000004aff0b7209 */ /* 0x000fe20007800000 */
[--C-:B----4-:R-:W-:Y:S01]  /*2610*/  FADD R59, R59, R4.reuse ;  /* 0x000000043b3b7221 */ /* 0x110fe20000000000 */
[--C-:B------:R-:W-:Y:S01]  /*2620*/  FADD R65, R65, R4.reuse ;  /* 0x0000000441417221 */ /* 0x100fe20000000000 */
[----:B------:R1:W-:Y:S01]  /*2630*/  STG.E desc[UR8][R2.64+0xc00], R7 ;  /* 0x000c000702007986 */ /* 0x0003e2000c101908 */
[--C-:B------:R-:W-:Y:S01]  /*2640*/  FADD R71, R71, R4.reuse ;  /* 0x0000000447477221 */ /* 0x100fe20000000000 */
[--C-:B------:R-:W-:Y:S01]  /*2650*/  FADD R75, R75, R4.reuse ;  /* 0x000000044b4b7221 */ /* 0x100fe20000000000 */
[--C-:B------:R-:W-:Y:S01]  /*2660*/  FADD R24, R24, R4.reuse ;  /* 0x0000000418187221 */ /* 0x100fe20000000000 */
[----:B------:R2:W-:Y:S01]  /*2670*/  STG.E desc[UR8][R2.64+0x1200], R9 ;  /* 0x0012000902007986 */ /* 0x0005e2000c101908 */
[--C-:B------:R-:W-:Y:S01]  /*2680*/  FADD R66, R66, R4.reuse ;  /* 0x0000000442427221 */ /* 0x100fe20000000000 */
[--C-:B------:R-:W-:Y:S01]  /*2690*/  FADD R72, R72, R4.reuse ;  /* 0x0000000448487221 */ /* 0x100fe20000000000 */
[----:B------:R-:W-:Y:S01]  /*26a0*/  FADD R4, R55, R4 ;  /* 0x0000000437047221 */ /* 0x000fe20000000000 */
[----:B0-----:R-:W-:Y:S01]  /*26b0*/  FMNMX R5, RZ, R52, !PT ;  /* 0x00000034ff057209 */ /* 0x001fe20007800000 */
[----:B------:R-:W-:Y:S01]  /*26c0*/  STG.E desc[UR8][R2.64+0x1800], R11 ;  /* 0x0018000b02007986 */ /* 0x000fe2000c101908 */
[----:B------:R-:W-:-:S02]  /*26d0*/  FMNMX R53, RZ, R53, !PT ;  /* 0x00000035ff357209 */ /* 0x000fc40007800000 */
[----:B-1----:R-:W-:Y:S01]  /*26e0*/  FMNMX R7, RZ, R68, !PT ;  /* 0x00000044ff077209 */ /* 0x002fe20007800000 */
[----:B------:R0:W-:Y:S01]  /*26f0*/  STG.E desc[UR8][R2.64+0x4], R5 ;  /* 0x0000040502007986 */ /* 0x0001e2000c101908 */
[----:B------:R-:W-:Y:S02]  /*2700*/  FMNMX R13, RZ, R60, !PT ;  /* 0x0000003cff0d7209 */ /* 0x000fe40007800000 */
[----:B--2---:R-:W-:Y:S01]  /*2710*/  FMNMX R9, RZ, R8, !PT ;  /* 0x00000008ff097209 */ /* 0x004fe20007800000 */
[----:B------:R1:W-:Y:S01]  /*2720*/  STG.E desc[UR8][R2.64+0x2404], R7 ;  /* 0x0024040702007986 */ /* 0x0003e2000c101908 */
[----:B------:R-:W-:Y:S02]  /*2730*/  FMNMX R67, RZ, R67, !PT ;  /* 0x00000043ff437209 */ /* 0x000fe40007800000 */
[----:B------:R-:W-:Y:S01]  /*2740*/  FMNMX R51, RZ, R51, !PT ;  /* 0x00000033ff337209 */ /* 0x000fe20007800000 */
[----:B------:R2:W-:Y:S01]  /*2750*/  STG.E desc[UR8][R2.64+0x2a04], R9 ;  /* 0x002a040902007986 */ /* 0x0005e2000c101908 */
[----:B------:R-:W-:-:S02]  /*2760*/  FMNMX R57, RZ, R57, !PT ;  /* 0x00000039ff397209 */ /* 0x000fc40007800000 */
[----:B------:R-:W-:Y:S01]  /*2770*/  FMNMX R63, RZ, R63, !PT ;  /* 0x0000003fff3f7209 */ /* 0x000fe20007800000 */
[----:B------:R-:W-:Y:S01]  /*2780*/  STG.E desc[UR8][R2.64], R53 ;  /* 0x0000003502007986 */ /* 0x000fe2000c101908 */
[----:B------:R-:W-:Y:S02]  /*2790*/  FMNMX R69, RZ, R69, !PT ;  /* 0x00000045ff457209 */ /* 0x000fe40007800000 */
[----:B------:R-:W-:Y:S01]  /*27a0*/  FMNMX R73, RZ, R73, !PT ;  /* 0x00000049ff497209 */ /* 0x000fe20007800000 */
[----:B------:R-:W-:Y:S01]  /*27b0*/  STG.E desc[UR8][R2.64+0x1e00], R13 ;  /* 0x001e000d02007986 */ /* 0x000fe2000c101908 */
[----:B------:R-:W-:Y:S02]  /*27c0*/  FMNMX R61, RZ, R61, !PT ;  /* 0x0000003dff3d7209 */ /* 0x000fe40007800000 */
[----:B------:R-:W-:Y:S01]  /*27d0*/  FMNMX R59, RZ, R59, !PT ;  /* 0x0000003bff3b7209 */ /* 0x000fe20007800000 */
[----:B------:R-:W-:Y:S01]  /*27e0*/  STG.E desc[UR8][R2.64+0x2400], R67 ;  /* 0x0024004302007986 */ /* 0x000fe2000c101908 */
[----:B------:R-:W-:-:S02]  /*27f0*/  FMNMX R65, RZ, R65, !PT ;  /* 0x00000041ff417209 */ /* 0x000fc40007800000 */
[----:B------:R-:W-:Y:S01]  /*2800*/  FMNMX R71, RZ, R71, !PT ;  /* 0x00000047ff477209 */ /* 0x000fe20007800000 */
[----:B------:R-:W-:Y:S01]  /*2810*/  STG.E desc[UR8][R2.64+0x2a00], R51 ;  /* 0x002a003302007986 */ /* 0x000fe2000c101908 */
[----:B------:R-:W-:Y:S02]  /*2820*/  FMNMX R75, RZ, R75, !PT ;  /* 0x0000004bff4b7209 */ /* 0x000fe40007800000 */
[----:B0-----:R-:W-:Y:S01]  /*2830*/  FMNMX R5, RZ, R24, !PT ;  /* 0x00000018ff057209 */ /* 0x001fe20007800000 */
[----:B------:R-:W-:Y:S01]  /*2840*/  STG.E desc[UR8][R2.64+0x604], R57 ;  /* 0x0006043902007986 */ /* 0x000fe2000c101908 */
[----:B-1----:R-:W-:Y:S02]  /*2850*/  FMNMX R7, RZ, R66, !PT ;  /* 0x00000042ff077209 */ /* 0x002fe40007800000 */
[----:B--2---:R-:W-:Y:S01]  /*2860*/  FMNMX R9, RZ, R72, !PT ;  /* 0x00000048ff097209 */ /* 0x004fe20007800000 */
[----:B------:R-:W-:Y:S01]  /*2870*/  STG.E desc[UR8][R2.64+0xc04], R63 ;  /* 0x000c043f02007986 */ /* 0x000fe2000c101908 */
[----:B------:R-:W-:-:S03]  /*2880*/  FMNMX R11, RZ, R4, !PT ;  /* 0x00000004ff0b7209 */ /* 0x000fc60007800000 */
[----:B------:R-:W-:Y:S04]  /*2890*/  STG.E desc[UR8][R2.64+0x1204], R69 ;  /* 0x0012044502007986 */ /* 0x000fe8000c101908 */
        /* <DEDUP_REMOVED lines=9> */
[----:B------:R-:W-:Y:S01]  /*2930*/  STG.E desc[UR8][R2.64+0x2a08], R11 ;  /* 0x002a080b02007986 */ /* 0x000fe2000c101908 */
[----:B------:R-:W-:Y:S05]  /*2940*/  EXIT ;  /* 0x000000000000794d */ /* 0x000fea0003800000 */
.L_x_3:
[----:B------:R-:W-:-:S00]  /*2950*/  BRA `(.L_x_3) ;  /* 0xfffffffc00fc7947 */ /* 0x000fc0000383ffff */
[----:B------:R-:W-:-:S00]  /*2960*/  NOP ;  /* 0x0000000000007918 */ /* 0x000fc00000000000 */
        /* <DEDUP_REMOVED lines=9> */
.L_x_4:


//--------------------- .nv.shared.my_kernel_kernel0 --------------------------
	.section	.nv.shared.my_kernel_kernel0,"aw",@nobits
	.sectionflags	@""
	.align	4
.nv.shared.my_kernel_kernel0:
	.zero		2368


//--------------------- .nv.shared.reserved.0     --------------------------
	.section	.nv.shared.reserved.0,"aw",@nobits
	.weak		__nv_reservedSMEM_offset_0_alias
	.size		__nv_reservedSMEM_offset_0_alias, 0, 64
	.other		__nv_reservedSMEM_offset_0_alias,@"STO_CUDA_RESERVED_SHARED STV_DEFAULT"
__nv_reservedSMEM_offset_0_alias:
	.zero		0
	.zero		64


//--------------------- .nv.constant0.my_kernel_kernel0 --------------------------
	.section	.nv.constant0.my_kernel_kernel0,"a",@progbits
	.sectionflags	@""
	.align	4
.nv.constant0.my_kernel_kernel0:
	.zero		928


//--------------------- SYMBOLS --------------------------

	.type		.nv.reservedSmem.offset0,@object
	.size		.nv.reservedSmem.offset0,0x4
	.type		.nv.reservedSmem.cap,@object
	.size		.nv.reservedSmem.cap,0x4
